def matmul_kernel(
    a_ptr,
    b_ptr,
    c_ptr,
    M,
    N,
    K,
    stride_am,
    stride_ak,
    stride_bk,
    stride_bn,
    stride_cm,
    stride_cn,
    BLOCK_M: tl.constexpr,
    BLOCK_N: tl.constexpr,
    BLOCK_K: tl.constexpr,
    GROUP_M: tl.constexpr,
):
    pid = tl.program_id(axis=0)
    num_pid_m = tl.cdiv(M, BLOCK_M)
    num_pid_n = tl.cdiv(N, BLOCK_N)
    num_pid_in_group = GROUP_M * num_pid_n
    group_id = pid // num_pid_in_group
    first_pid_m = group_id * GROUP_M
    group_size_m = min(num_pid_m - first_pid_m, GROUP_M)
    pid_m = first_pid_m + ((pid % num_pid_in_group) % group_size_m)
    pid_n = (pid % num_pid_in_group) // group_size_m

    offs_am = (pid_m * BLOCK_M + tl.arange(0, BLOCK_M)) % M
    offs_bn = (pid_n * BLOCK_N + tl.arange(0, BLOCK_N)) % N
    offs_k = tl.arange(0, BLOCK_K)
    a_ptrs = a_ptr + offs_am[:, None] * stride_am + offs_k[None, :] * stride_ak
    b_ptrs = b_ptr + offs_k[:, None] * stride_bk + offs_bn[None, :] * stride_bn

    acc = tl.zeros((BLOCK_M, BLOCK_N), dtype=tl.float32)
    for kk in range(0, tl.cdiv(K, BLOCK_K)):
        a = tl.load(a_ptrs, mask=offs_k[None, :] < K - kk * BLOCK_K, other=0.0)
        b = tl.load(b_ptrs, mask=offs_k[:, None] < K - kk * BLOCK_K, other=0.0)
        acc = tl.dot(a, b, acc)
        a_ptrs += BLOCK_K * stride_ak
        b_ptrs += BLOCK_K * stride_bk

    c = acc.to(c_ptr.dtype.element_ty)
    offs_cm = pid_m * BLOCK_M + tl.arange(0, BLOCK_M)
    offs_cn = pid_n * BLOCK_N + tl.arange(0, BLOCK_N)
    c_ptrs = c_ptr + offs_cm[:, None] * stride_cm + offs_cn[None, :] * stride_cn
    mask = (offs_cm[:, None] < M) & (offs_cn[None, :] < N)
    tl.store(c_ptrs, c, mask=mask)

# config = {"BLOCK_K": 128, "BLOCK_M": 128, "BLOCK_N": 16, "GROUP_M": 8, "arch": "sm_100", "dtype": "fp8e4m3", "num_ctas": 1, "num_stages": 3, "num_warps": 8}
# arch = sm_100


// ===== COMPILED SASS (sm_100a) =====

	.target	sm_100a

	.elftype	@"ET_EXEC"


//--------------------- .note.nv.tkinfo           --------------------------
	.section	.note.nv.tkinfo,"",@"SHT_NOTE"
	.sectionflags	@"SHF_NOTE_NV_TKINFO"
	.tkinfo
        /*0018*/ 	.word	0x00000081
        /*0030*/ 	.string	""
        /*0030*/ 	.string	"ptxas-blackwell"
        /*0030*/ 	.string	"Cuda compilation tools, release 12.9, V12.9.86"
        /*0030*/ 	.string	"Build cuda_12.9.r12.9/compiler.36037853_0"
        /*0030*/ 	.string	"-v  -suppress-debug-info  -lineinfo  -arch sm_100a "



//--------------------- .note.nv.cuver            --------------------------
	.section	.note.nv.cuver,"",@"SHT_NOTE"
	.sectionflags	@"SHF_NOTE_NV_CUVER"
        /*0018*/ 	.short	0x0001
        /*001a*/ 	.short	0x0064
        /*001c*/ 	.short	0x0001
        /*001e*/ 	.short	0x0000
        /*0020*/ 	.short	0x0001
        /*0022*/ 	.short	0x0000


//--------------------- .nv.info                  --------------------------
	.section	.nv.info,"",@"SHT_CUDA_INFO"
	.align	4


	//----- nvinfo : EIATTR_REGCOUNT
	.align		4
        /*0000*/ 	.byte	0x04, 0x2f
        /*0002*/ 	.short	(.L_4 - .L_3)
	.align		4
.L_3:
        /*0004*/ 	.word	index@(matmul_kernel)
        /*0008*/ 	.word	0x000000ff


	//----- nvinfo : EIATTR_FRAME_SIZE
	.align		4
.L_4:
        /*000c*/ 	.byte	0x04, 0x11
        /*000e*/ 	.short	(.L_6 - .L_5)
	.align		4
.L_5:
        /*0010*/ 	.word	index@($__internal_2_$__cuda_sm10x_tcgen05_guardrail_trap_unallocated_columns_being_dealloced)
        /*0014*/ 	.word	0x00000000


	//----- nvinfo : EIATTR_FRAME_SIZE
	.align		4
.L_6:
        /*0018*/ 	.byte	0x04, 0x11
        /*001a*/ 	.short	(.L_8 - .L_7)
	.align		4
.L_7:
        /*001c*/ 	.word	index@($__internal_1_$__cuda_sm10x_tcgen05_guardrail_trap_phase_invalid_during_alloc)
        /*0020*/ 	.word	0x00000000


	//----- nvinfo : EIATTR_FRAME_SIZE
	.align		4
.L_8:
        /*0024*/ 	.byte	0x04, 0x11
        /*0026*/ 	.short	(.L_10 - .L_9)
	.align		4
.L_9:
        /*0028*/ 	.word	index@($__internal_0_$__cuda_sm10x_tcgen05_guardrail_trap_col_being_dealloced_not_returned_by_alloc)
        /*002c*/ 	.word	0x00000000


	//----- nvinfo : EIATTR_FRAME_SIZE
	.align		4
.L_10:
        /*0030*/ 	.byte	0x04, 0x11
        /*0032*/ 	.short	(.L_12 - .L_11)
	.align		4
.L_11:
        /*0034*/ 	.word	index@(matmul_kernel)
        /*0038*/ 	.word	0x00000000


	//----- nvinfo : EIATTR_MIN_STACK_SIZE
	.align		4
.L_12:
        /*003c*/ 	.byte	0x04, 0x12
        /*003e*/ 	.short	(.L_14 - .L_13)
	.align		4
.L_13:
        /*0040*/ 	.word	index@(matmul_kernel)
        /*0044*/ 	.word	0x00000000
.L_14:


//--------------------- .nv.info.matmul_kernel    --------------------------
	.section	.nv.info.matmul_kernel,"",@"SHT_CUDA_INFO"
	.sectionflags	@""
	.align	4


	//----- nvinfo : EIATTR_CUDA_API_VERSION
	.align		4
        /*0000*/ 	.byte	0x04, 0x37
        /*0002*/ 	.short	(.L_16 - .L_15)
.L_15:
        /*0004*/ 	.word	0x00000081


	//----- nvinfo : EIATTR_KPARAM_INFO
	.align		4
.L_16:
        /*0008*/ 	.byte	0x04, 0x17
        /*000a*/ 	.short	(.L_18 - .L_17)
.L_17:
        /*000c*/ 	.word	0x00000000
        /*0010*/ 	.short	0x000d
        /*0012*/ 	.short	0x0048
        /*0014*/ 	.byte	0x00, 0xf4, 0x21, 0x00


	//----- nvinfo : EIATTR_KPARAM_INFO
	.align		4
.L_18:
        /*0018*/ 	.byte	0x04, 0x17
        /*001a*/ 	.short	(.L_20 - .L_19)
.L_19:
        /*001c*/ 	.word	0x00000000
        /*0020*/ 	.short	0x000c
        /*0022*/ 	.short	0x0040
        /*0024*/ 	.byte	0x00, 0xf4, 0x21, 0x00


	//----- nvinfo : EIATTR_KPARAM_INFO
	.align		4
.L_20:
        /*0028*/ 	.byte	0x04, 0x17
        /*002a*/ 	.short	(.L_22 - .L_21)
.L_21:
        /*002c*/ 	.word	0x00000000
        /*0030*/ 	.short	0x000b
        /*0032*/ 	.short	0x0038
        /*0034*/ 	.byte	0x00, 0xf0, 0x11, 0x00


	//----- nvinfo : EIATTR_KPARAM_INFO
	.align		4
.L_22:
        /*0038*/ 	.byte	0x04, 0x17
        /*003a*/ 	.short	(.L_24 - .L_23)
.L_23:
        /*003c*/ 	.word	0x00000000
        /*0040*/ 	.short	0x000a
        /*0042*/ 	.short	0x0034
        /*0044*/ 	.byte	0x00, 0xf0, 0x11, 0x00


	//----- nvinfo : EIATTR_KPARAM_INFO
	.align		4
.L_24:
        /*0048*/ 	.byte	0x04, 0x17
        /*004a*/ 	.short	(.L_26 - .L_25)
.L_25:
        /*004c*/ 	.word	0x00000000
        /*0050*/ 	.short	0x0009
        /*0052*/ 	.short	0x0030
        /*0054*/ 	.byte	0x00, 0xf0, 0x11, 0x00


	//----- nvinfo : EIATTR_KPARAM_INFO
	.align		4
.L_26:
        /*0058*/ 	.byte	0x04, 0x17
        /*005a*/ 	.short	(.L_28 - .L_27)
.L_27:
        /*005c*/ 	.word	0x00000000
        /*0060*/ 	.short	0x0008
        /*0062*/ 	.short	0x002c
        /*0064*/ 	.byte	0x00, 0xf0, 0x11, 0x00


	//----- nvinfo : EIATTR_KPARAM_INFO
	.align		4
.L_28:
        /*0068*/ 	.byte	0x04, 0x17
        /*006a*/ 	.short	(.L_30 - .L_29)
.L_29:
        /*006c*/ 	.word	0x00000000
        /*0070*/ 	.short	0x0007
        /*0072*/ 	.short	0x0028
        /*0074*/ 	.byte	0x00, 0xf0, 0x11, 0x00


	//----- nvinfo : EIATTR_KPARAM_INFO
	.align		4
.L_30:
        /*0078*/ 	.byte	0x04, 0x17
        /*007a*/ 	.short	(.L_32 - .L_31)
.L_31:
        /*007c*/ 	.word	0x00000000
        /*0080*/ 	.short	0x0006
        /*0082*/ 	.short	0x0024
        /*0084*/ 	.byte	0x00, 0xf0, 0x11, 0x00


	//----- nvinfo : EIATTR_KPARAM_INFO
	.align		4
.L_32:
        /*0088*/ 	.byte	0x04, 0x17
        /*008a*/ 	.short	(.L_34 - .L_33)
.L_33:
        /*008c*/ 	.word	0x00000000
        /*0090*/ 	.short	0x0005
        /*0092*/ 	.short	0x0020
        /*0094*/ 	.byte	0x00, 0xf0, 0x11, 0x00


	//----- nvinfo : EIATTR_KPARAM_INFO
	.align		4
.L_34:
        /*0098*/ 	.byte	0x04, 0x17
        /*009a*/ 	.short	(.L_36 - .L_35)
.L_35:
        /*009c*/ 	.word	0x00000000
        /*00a0*/ 	.short	0x0004
        /*00a2*/ 	.short	0x001c
        /*00a4*/ 	.byte	0x00, 0xf0, 0x11, 0x00


	//----- nvinfo : EIATTR_KPARAM_INFO
	.align		4
.L_36:
        /*00a8*/ 	.byte	0x04, 0x17
        /*00aa*/ 	.short	(.L_38 - .L_37)
.L_37:
        /*00ac*/ 	.word	0x00000000
        /*00b0*/ 	.short	0x0003
        /*00b2*/ 	.short	0x0018
        /*00b4*/ 	.byte	0x00, 0xf0, 0x11, 0x00


	//----- nvinfo : EIATTR_KPARAM_INFO
	.align		4
.L_38:
        /*00b8*/ 	.byte	0x04, 0x17
        /*00ba*/ 	.short	(.L_40 - .L_39)
.L_39:
        /*00bc*/ 	.word	0x00000000
        /*00c0*/ 	.short	0x0002
        /*00c2*/ 	.short	0x0010
        /*00c4*/ 	.byte	0x00, 0xf4, 0x21, 0x00


	//----- nvinfo : EIATTR_KPARAM_INFO
	.align		4
.L_40:
        /*00c8*/ 	.byte	0x04, 0x17
        /*00ca*/ 	.short	(.L_42 - .L_41)
.L_41:
        /*00cc*/ 	.word	0x00000000
        /*00d0*/ 	.short	0x0001
        /*00d2*/ 	.short	0x0008
        /*00d4*/ 	.byte	0x00, 0xf4, 0x21, 0x00


	//----- nvinfo : EIATTR_KPARAM_INFO
	.align		4
.L_42:
        /*00d8*/ 	.byte	0x04, 0x17
        /*00da*/ 	.short	(.L_44 - .L_43)
.L_43:
        /*00dc*/ 	.word	0x00000000
        /*00e0*/ 	.short	0x0000
        /*00e2*/ 	.short	0x0000
        /*00e4*/ 	.byte	0x00, 0xf4, 0x21, 0x00


	//----- nvinfo : EIATTR_AT_ENTRY_FRAGMENTS
	.align		4
.L_44:
        /*00e8*/ 	.byte	0x04, 0x4f
        /*00ea*/ 	.short	(.L_46 - .L_45)


	//   ....[0]....
.L_45:
        /*00ec*/ 	.word	0x00000004


	//----- nvinfo : EIATTR_RESERVED_SMEM_USED
	.align		4
.L_46:
        /*00f0*/ 	.byte	0x01, 0x41
	.zero		2


	//----- nvinfo : EIATTR_SPARSE_MMA_MASK
	.align		4
        /*00f4*/ 	.byte	0x03, 0x50
        /*00f6*/ 	.short	0x0000


	//----- nvinfo : EIATTR_TCGEN05_1CTA_USED
	.align		4
        /*00f8*/ 	.byte	0x01, 0x51
	.zero		2


	//----- nvinfo : EIATTR_MAXREG_COUNT
	.align		4
        /*00fc*/ 	.byte	0x03, 0x1b
        /*00fe*/ 	.short	0x00ff


	//----- nvinfo : EIATTR_NUM_BARRIERS
	.align		4
        /*0100*/ 	.byte	0x02, 0x4c
        /*0102*/ 	.byte	0x01
	.zero		1


	//----- nvinfo : EIATTR_INT_WARP_WIDE_INSTR_OFFSETS
	.align		4
        /*0104*/ 	.byte	0x04, 0x31
        /*0106*/ 	.short	(.L_48 - .L_47)


	//   ....[0]....
.L_47:
        /*0108*/ 	.word	0x00000d70


	//   ....[1]....
        /*010c*/ 	.word	0x00000d90


	//   ....[2]....
        /*0110*/ 	.word	0x00003600


	//   ....[3]....
        /*0114*/ 	.word	0x00006830


	//   ....[4]....
        /*0118*/ 	.word	0x00006880


	//----- nvinfo : EIATTR_COOP_GROUP_MASK_REGIDS
	.align		4
.L_48:
        /*011c*/ 	.byte	0x04, 0x29
        /*011e*/ 	.short	(.L_50 - .L_49)


	//   ....[0]....
.L_49:
        /*0120*/ 	.word	0xffffffff


	//   ....[1]....
        /*0124*/ 	.word	0xffffffff


	//   ....[2]....
        /*0128*/ 	.word	0xffffffff


	//   ....[3]....
        /*012c*/ 	.word	0xffffffff


	//----- nvinfo : EIATTR_COOP_GROUP_INSTR_OFFSETS
	.align		4
.L_50:
        /*0130*/ 	.byte	0x04, 0x28
        /*0132*/ 	.short	(.L_52 - .L_51)


	//   ....[0]....
.L_51:
        /*0134*/ 	.word	0x00000070


	//   ....[1]....
        /*0138*/ 	.word	0x00000320


	//   ....[2]....
        /*013c*/ 	.word	0x000066d0


	//   ....[3]....
        /*0140*/ 	.word	0x00006930


	//----- nvinfo : EIATTR_VRC_CTA_INIT_COUNT
	.align		4
.L_52:
        /*0144*/ 	.byte	0x02, 0x4a
        /*0146*/ 	.byte	0x80
	.zero		1


	//----- nvinfo : EIATTR_MBARRIER_INSTR_OFFSETS
	.align		4
        /*0148*/ 	.byte	0x04, 0x39
        /*014a*/ 	.short	(.L_54 - .L_53)


	//   ....[0]....
.L_53:
        /*014c*/ 	.word	0x00000f40
        /*0150*/ 	.word	0x000000ff
        /*0154*/ 	.word	0x00000000
        /*0158*/ 	.short	0x0100
        /*015a*/ 	.byte	0x06
	.zero		1


	//   ....[1]....
        /*015c*/ 	.word	0x00003630
        /*0160*/ 	.word	0x000000ff
        /*0164*/ 	.word	0x00009008
        /*0168*/ 	.short	0x0100
        /*016a*/ 	.byte	0x09
	.zero		1


	//   ....[2]....
        /*016c*/ 	.word	0x00003fc0
        /*0170*/ 	.word	0x000000ff
        /*0174*/ 	.word	0x00000000
        /*0178*/ 	.short	0x010a
        /*017a*/ 	.byte	0x06
	.zero		1


	//   ....[3]....
        /*017c*/ 	.word	0x00006000
        /*0180*/ 	.word	0x000000ff
        /*0184*/ 	.word	0x00000000
        /*0188*/ 	.short	0x010a
        /*018a*/ 	.byte	0x06
	.zero		1


	//   ....[4]....
        /*018c*/ 	.word	0x00006110
        /*0190*/ 	.word	0x000000ff
        /*0194*/ 	.word	0x00009000
        /*0198*/ 	.short	0x0108
        /*019a*/ 	.byte	0x09
	.zero		1


	//   ....[5]....
        /*019c*/ 	.word	0x00006140
        /*01a0*/ 	.word	0x000000ff
        /*01a4*/ 	.word	0x00009008
        /*01a8*/ 	.short	0x0108
        /*01aa*/ 	.byte	0x09
	.zero		1


	//   ....[6]....
        /*01ac*/ 	.word	0x00006950
        /*01b0*/ 	.word	0x000000ff
        /*01b4*/ 	.word	0x00000000
        /*01b8*/ 	.short	0x010a
        /*01ba*/ 	.byte	0x06
	.zero		1


	//   ....[7]....
        /*01bc*/ 	.word	0x00006980
        /*01c0*/ 	.word	0x000000ff
        /*01c4*/ 	.word	0x00000000
        /*01c8*/ 	.short	0x010a
        /*01ca*/ 	.byte	0x06
	.zero		1


	//----- nvinfo : EIATTR_NUM_MBARRIERS
	.align		4
.L_54:
        /*01cc*/ 	.byte	0x03, 0x38
        /*01ce*/ 	.short	0x0002


	//----- nvinfo : EIATTR_EXIT_INSTR_OFFSETS
	.align		4
        /*01d0*/ 	.byte	0x04, 0x1c
        /*01d2*/ 	.short	(.L_56 - .L_55)


	//   ....[0]....
.L_55:
        /*01d4*/ 	.word	0x00006940


	//----- nvinfo : EIATTR_REQNTID
	.align		4
.L_56:
        /*01d8*/ 	.byte	0x04, 0x10
        /*01da*/ 	.short	(.L_58 - .L_57)
.L_57:
        /*01dc*/ 	.word	0x00000100
        /*01e0*/ 	.word	0x00000001
        /*01e4*/ 	.word	0x00000001


	//----- nvinfo : EIATTR_CRS_STACK_SIZE
	.align		4
.L_58:
        /*01e8*/ 	.byte	0x04, 0x1e
        /*01ea*/ 	.short	(.L_60 - .L_59)
.L_59:
        /*01ec*/ 	.word	0x00000000


	//----- nvinfo : EIATTR_CBANK_PARAM_SIZE
	.align		4
.L_60:
        /*01f0*/ 	.byte	0x03, 0x19
        /*01f2*/ 	.short	0x0050


	//----- nvinfo : EIATTR_PARAM_CBANK
	.align		4
        /*01f4*/ 	.byte	0x04, 0x0a
        /*01f6*/ 	.short	(.L_62 - .L_61)
	.align		4
.L_61:
        /*01f8*/ 	.word	index@(.nv.constant0.matmul_kernel)
        /*01fc*/ 	.short	0x0380
        /*01fe*/ 	.short	0x0050


	//----- nvinfo : EIATTR_SW_WAR
	.align		4
.L_62:
        /*0200*/ 	.byte	0x04, 0x36
        /*0202*/ 	.short	(.L_64 - .L_63)
.L_63:
        /*0204*/ 	.word	0x00000008
.L_64:


//--------------------- .nv.compat                --------------------------
	.section	.nv.compat,"",@"SHT_CUDA_COMPAT_INFO"
	.align	4
        /*0000*/ 	.byte	0x02, 0x02, 0x02, 0x00, 0x02, 0x05, 0x05, 0x00, 0x02, 0x03, 0x00, 0x00, 0x02, 0x06, 0x01, 0x00


//--------------------- .nv.callgraph             --------------------------
	.section	.nv.callgraph,"",@"SHT_CUDA_CALLGRAPH"
	.align	4
	.sectionentsize	8
	.align		4
        /*0000*/ 	.word	0x00000000
	.align		4
        /*0004*/ 	.word	0xffffffff
	.align		4
        /*0008*/ 	.word	0x00000000
	.align		4
        /*000c*/ 	.word	0xfffffffe
	.align		4
        /*0010*/ 	.word	0x00000000
	.align		4
        /*0014*/ 	.word	0xfffffffd
	.align		4
        /*0018*/ 	.word	0x00000000
	.align		4
        /*001c*/ 	.word	0xfffffffc


//--------------------- .text.matmul_kernel       --------------------------
	.section	.text.matmul_kernel,"ax",@progbits
	.align	128
        .global         matmul_kernel
        .type           matmul_kernel,@function
        .size           matmul_kernel,(.L_x_20 - matmul_kernel)
        .other          matmul_kernel,@"STO_CUDA_ENTRY STV_DEFAULT"
matmul_kernel:
.text.matmul_kernel:
[----:B------:R-:W0:Y:S01]  /*0000*/  LDC R1, c[0x0][0x37c] ;  /* 0x0000df00ff017b82 */ /* 0x000e220000000800 */
[----:B------:R-:W1:Y:S01]  /*0010*/  S2R R0, SR_TID.X ;  /* 0x0000000000007919 */ /* 0x000e620000002100 */
[----:B------:R-:W2:Y:S01]  /*0020*/  LDCU.64 UR20, c[0x0][0x358] ;  /* 0x00006b00ff1477ac */ /* 0x000ea20008000a00 */
[----:B-1----:R-:W-:-:S13]  /*0030*/  ISETP.GE.U32.AND P0, PT, R0, 0x20, PT ;  /* 0x000000200000780c */ /* 0x002fda0003f06070 */
[----:B------:R-:W-:Y:S02]  /*0040*/  VOTEU.ANY UP0, P0 ;  /* 0x0000000000ff7886 */ /* 0x000fe40000000100 */
[----:B0-2---:R-:W-:Y:S05]  /*0050*/  BRA.U UP0, `(.L_x_0) ;  /* 0x0000000100b47547 */ /* 0x005fea000b800000 */
[----:B------:R-:W0:Y:S01]  /*0060*/  S2UR UR6, SR_CgaCtaId ;  /* 0x00000000000679c3 */ /* 0x000e220000008800 */
[----:B------:R-:W-:Y:S01]  /*0070*/  NOP ;  /* 0x0000000000007918 */ /* 0x000fe20000000000 */
[----:B------:R-:W-:Y:S02]  /*0080*/  UMOV UR4, 0x40 ;  /* 0x0000004000047882 */ /* 0x000fe40000000000 */
[----:B0-----:R-:W-:-:S09]  /*0090*/  ULEA UR4, UR6, UR4, 0x18 ;  /* 0x0000000406047291 */ /* 0x001fd2000f8ec0ff */
[----:B------:R-:W0:Y:S01]  /*00a0*/  LDS.U8 R2, [UR4] ;  /* 0x00000004ff027984 */ /* 0x000e220008000000 */
[----:B------:R-:W-:Y:S02]  /*00b0*/  UMOV UR4, 0x400 ;  /* 0x0000040000047882 */ /* 0x000fe40000000000 */
[----:B------:R-:W-:Y:S01]  /*00c0*/  ULEA UR4, UR6, UR4, 0x18 ;  /* 0x0000000406047291 */ /* 0x000fe2000f8ec0ff */
[----:B0-----:R-:W-:-:S13]  /*00d0*/  ISETP.NE.AND P0, PT, R2, RZ, PT ;  /* 0x000000ff0200720c */ /* 0x001fda0003f05270 */
[----:B------:R-:W-:Y:S05]  /*00e0*/  @P0 BRA `(.L_x_1) ;  /* 0x0000000000780947 */ /* 0x000fea0003800000 */
[----:B------:R-:W-:-:S13]  /*00f0*/  ELECT P0, URZ, PT ;  /* 0x0000000000ff782f */ /* 0x000fda0003800000 */
[----:B------:R-:W-:Y:S05]  /*0100*/  @!P0 BRA `(.L_x_2) ;  /* 0x0000000000808947 */ /* 0x000fea0003800000 */
[----:B------:R-:W-:Y:S01]  /*0110*/  UMOV UR5, 0x1 ;  /* 0x0000000100057882 */ /* 0x000fe20000000000 */
[----:B------:R-:W-:-:S04]  /*0120*/  IMAD.MOV.U32 R5, RZ, RZ, 0x1 ;  /* 0x00000001ff057424 */ /* 0x000fc800078e00ff */
[----:B------:R-:W-:Y:S04]  /*0130*/  DEPBAR.LE SB0, 0x36 ;  /* 0x00008d800000791a */ /* 0x000fe80000000000 */
[----:B------:R-:W0:Y:S02]  /*0140*/  UTCATOMSWS.FIND_AND_SET.ALIGN UP1, UR5, UR5 ;  /* 0x00000005000575e3 */ /* 0x000e240008020800 */
[----:B0-----:R-:W-:-:S04]  /*0150*/  PLOP3.LUT P0, PT, PT, PT, UP1, 0x80, 0x8 ;  /* 0x000000000008781c */ /* 0x001fc80003f0f018 */
[----:B------:R-:W-:-:S04]  /*0160*/  SEL R2, RZ, 0xffffffff, !P0 ;  /* 0xffffffffff027807 */ /* 0x000fc80004000000 */
[----:B------:R-:W-:Y:S01]  /*0170*/  ISETP.NE.AND P0, PT, R2, RZ, PT ;  /* 0x000000ff0200720c */ /* 0x000fe20003f05270 */
[----:B------:R-:W-:-:S12]  /*0180*/  IMAD.U32 R2, RZ, RZ, UR5 ;  /* 0x00000005ff027e24 */ /* 0x000fd8000f8e00ff */
[----:B------:R-:W-:Y:S05]  /*0190*/  @P0 BRA `(.L_x_3) ;  /* 0x0000000000240947 */ /* 0x000fea0003800000 */
.L_x_4:
[----:B------:R-:W-:Y:S05]  /*01a0*/  NANOSLEEP 0x64 ;  /* 0x000000640000795d */ /* 0x000fea0003800000 */
[----:B------:R-:W-:-:S05]  /*01b0*/  UMOV UR5, 0x1 ;  /* 0x0000000100057882 */ /* 0x000fca0000000000 */
[----:B------:R-:W-:Y:S04]  /*01c0*/  DEPBAR.LE SB0, 0x36 ;  /* 0x00008d800000791a */ /* 0x000fe80000000000 */
[----:B------:R-:W0:Y:S02]  /*01d0*/  UTCATOMSWS.FIND_AND_SET.ALIGN UP1, UR5, UR5 ;  /* 0x00000005000575e3 */ /* 0x000e240008020800 */
[----:B0-----:R-:W-:-:S04]  /*01e0*/  PLOP3.LUT P0, PT, PT, PT, UP1, 0x80, 0x8 ;  /* 0x000000000008781c */ /* 0x001fc80003f0f018 */
[----:B------:R-:W-:-:S04]  /*01f0*/  SEL R2, RZ, 0xffffffff, !P0 ;  /* 0xffffffffff027807 */ /* 0x000fc80004000000 */
[----:B------:R-:W-:Y:S01]  /*0200*/  ISETP.NE.AND P0, PT, R2, RZ, PT ;  /* 0x000000ff0200720c */ /* 0x000fe20003f05270 */
[----:B------:R-:W-:-:S12]  /*0210*/  IMAD.U32 R2, RZ, RZ, UR5 ;  /* 0x00000005ff027e24 */ /* 0x000fd8000f8e00ff */
[----:B------:R-:W-:Y:S05]  /*0220*/  @!P0 BRA `(.L_x_4) ;  /* 0xfffffffc00dc8947 */ /* 0x000fea000383ffff */
.L_x_3:
[C---:B------:R-:W-:Y:S01]  /*0230*/  VIADD R4, R2.reuse, 0x10 ;  /* 0x0000001002047836 */ /* 0x040fe20000000000 */
[----:B------:R-:W-:Y:S01]  /*0240*/  UMOV UR5, 0x50 ;  /* 0x0000005000057882 */ /* 0x000fe20000000000 */
[C---:B------:R-:W-:Y:S01]  /*0250*/  SHF.L.U32 R3, R5.reuse, R2, RZ ;  /* 0x0000000205037219 */ /* 0x040fe200000006ff */
[----:B------:R-:W-:Y:S01]  /*0260*/  ULEA UR5, UR6, UR5, 0x18 ;  /* 0x0000000506057291 */ /* 0x000fe2000f8ec0ff */
[----:B------:R-:W-:Y:S01]  /*0270*/  IMAD.SHL.U32 R2, R2, 0x20, RZ ;  /* 0x0000002002027824 */ /* 0x000fe200078e00ff */
[----:B------:R-:W-:-:S04]  /*0280*/  SHF.L.U32 R4, R5, R4, RZ ;  /* 0x0000000405047219 */ /* 0x000fc800000006ff */
[----:B------:R-:W-:-:S05]  /*0290*/  LOP3.LUT R3, R4, R3, RZ, 0xfc, !PT ;  /* 0x0000000304037212 */ /* 0x000fca00078efcff */
[----:B------:R0:W-:Y:S04]  /*02a0*/  ATOMS.OR RZ, [UR5], R3 ;  /* 0x00000003ffff798c */ /* 0x0001e8000b000005 */
[----:B------:R0:W-:Y:S01]  /*02b0*/  STS [UR4], R2 ;  /* 0x00000002ff007988 */ /* 0x0001e20008000804 */
[----:B------:R-:W-:Y:S05]  /*02c0*/  BRA `(.L_x_2) ;  /* 0x0000000000107947 */ /* 0x000fea0003800000 */
.L_x_1:
[----:B------:R-:W-:-:S05]  /*02d0*/  IMAD.MOV.U32 R2, RZ, RZ, -0x1 ;  /* 0xffffffffff027424 */ /* 0x000fca00078e00ff */
[----:B------:R0:W-:Y:S02]  /*02e0*/  STS [UR4], R2 ;  /* 0x00000002ff007988 */ /* 0x0001e40008000804 */
[----:B0-----:R-:W-:-:S07]  /*02f0*/  MOV R2, 0x310 ;  /* 0x0000031000027802 */ /* 0x001fce0000000f00 */
[----:B------:R-:W-:Y:S05]  /*0300*/  CALL.REL.NOINC `($__internal_1_$__cuda_sm10x_tcgen05_guardrail_trap_phase_invalid_during_alloc) ;  /* 0x0000006400b47944 */ /* 0x000fea0003c00000 */
.L_x_2:
[----:B------:R-:W-:Y:S05]  /*0310*/  WARPSYNC.ALL ;  /* 0x0000000000007948 */ /* 0x000fea0003800000 */
[----:B------:R-:W-:Y:S01]  /*0320*/  NOP ;  /* 0x0000000000007918 */ /* 0x000fe20000000000 */
.L_x_0:
[----:B------:R-:W1:Y:S01]  /*0330*/  LDC.64 R16, c[0x0][0x398] ;  /* 0x0000e600ff107b82 */ /* 0x000e620000000a00 */
[----:B------:R-:W2:Y:S01]  /*0340*/  S2R R7, SR_CTAID.X ;  /* 0x0000000000077919 */ /* 0x000ea20000002500 */
[----:B------:R-:W3:Y:S01]  /*0350*/  LDCU.64 UR22, c[0x0][0x3a8] ;  /* 0x00007500ff1677ac */ /* 0x000ee20008000a00 */
[----:B------:R-:W-:Y:S02]  /*0360*/  LOP3.LUT R18, R0, 0x7f, RZ, 0xc0, !PT ;  /* 0x0000007f00127812 */ /* 0x000fe400078ec0ff */
[----:B------:R-:W-:Y:S01]  /*0370*/  PRMT R222, RZ, 0x7610, R222 ;  /* 0x00007610ffde7816 */ /* 0x000fe200000000de */
[----:B------:R-:W-:Y:S01]  /*0380*/  UMOV UR9, 0x400 ;  /* 0x0000040000097882 */ /* 0x000fe20000000000 */
[----:B------:R-:W4:Y:S01]  /*0390*/  LDCU UR7, c[0x0][0x3a0] ;  /* 0x00007400ff0777ac */ /* 0x000f220008000800 */
[----:B------:R-:W5:Y:S01]  /*03a0*/  S2UR UR11, SR_CgaCtaId ;  /* 0x00000000000b79c3 */ /* 0x000f620000008800 */
[----:B------:R-:W-:Y:S01]  /*03b0*/  PRMT R224, RZ, 0x7610, R224 ;  /* 0x00007610ffe07816 */ /* 0x000fe200000000e0 */
[----:B------:R-:W0:Y:S01]  /*03c0*/  LDCU UR17, c[0x0][0x3a4] ;  /* 0x00007480ff1177ac */ /* 0x000e220008000800 */
[----:B------:R-:W0:Y:S01]  /*03d0*/  LDCU.128 UR12, c[0x0][0x380] ;  /* 0x00007000ff0c77ac */ /* 0x000e220008000c00 */
[----:B---3--:R-:W-:-:S02]  /*03e0*/  IMAD.U32 R170, RZ, RZ, UR22 ;  /* 0x00000016ffaa7e24 */ /* 0x008fc4000f8e00ff */
[----:B01----:R-:W-:Y:S01]  /*03f0*/  VIADD R2, R17, 0xf ;  /* 0x0000000f11027836 */ /* 0x003fe20000000000 */
[----:B----4-:R-:W-:Y:S01]  /*0400*/  UIADD3 UR24, UPT, UPT, UR7, 0x7f, URZ ;  /* 0x0000007f07187890 */ /* 0x010fe2000fffe0ff */
[----:B------:R-:W-:Y:S01]  /*0410*/  BAR.SYNC.DEFER_BLOCKING 0x0 ;  /* 0x0000000000007b1d */ /* 0x000fe20000010000 */
[----:B------:R-:W-:Y:S02]  /*0420*/  ISETP.NE.AND P6, PT, R16, RZ, PT ;  /* 0x000000ff1000720c */ /* 0x000fe40003fc5270 */
[----:B------:R-:W-:Y:S01]  /*0430*/  SHF.R.S32.HI R3, RZ, 0x1f, R2 ;  /* 0x0000001fff037819 */ /* 0x000fe20000011402 */
[----:B------:R-:W-:Y:S02]  /*0440*/  UISETP.GT.AND UP1, UPT, UR24, 0x7f, UPT ;  /* 0x0000007f1800788c */ /* 0x000fe4000bf24270 */
[----:B-----5:R-:W-:Y:S01]  /*0450*/  ULEA UR9, UR11, UR9, 0x18 ;  /* 0x000000090b097291 */ /* 0x020fe2000f8ec0ff */
[----:B------:R-:W-:Y:S02]  /*0460*/  LEA.HI R3, R3, R2, RZ, 0x4 ;  /* 0x0000000203037211 */ /* 0x000fe400078f20ff */
[----:B--2---:R-:W-:Y:S01]  /*0470*/  IABS R8, R7 ;  /* 0x0000000700087213 */ /* 0x004fe20000000000 */
[----:B------:R-:W-:Y:S01]  /*0480*/  UIADD3 UR6, UPT, UPT, UR9, 0x9000, URZ ;  /* 0x0000900009067890 */ /* 0x000fe2000fffe0ff */
[----:B------:R-:W-:-:S02]  /*0490*/  SHF.R.S32.HI R3, RZ, 0x4, R3 ;  /* 0x00000004ff037819 */ /* 0x000fc40000011403 */
[----:B------:R-:W-:Y:S02]  /*04a0*/  PLOP3.LUT P3, PT, PT, PT, UP1, 0x80, 0x8 ;  /* 0x000000000008781c */ /* 0x000fe40003f6f018 */
[----:B------:R-:W-:Y:S01]  /*04b0*/  PLOP3.LUT P4, PT, PT, PT, UP1, 0x80, 0x8 ;  /* 0x000000000008781c */ /* 0x000fe20003f8f018 */
[----:B------:R-:W-:-:S05]  /*04c0*/  IMAD.SHL.U32 R4, R3, 0x8, RZ ;  /* 0x0000000803047824 */ /* 0x000fca00078e00ff */
[-C--:B------:R-:W-:Y:S02]  /*04d0*/  IABS R9, R4.reuse ;  /* 0x0000000400097213 */ /* 0x080fe40000000000 */
[----:B------:R-:W-:Y:S02]  /*04e0*/  IABS R10, R4 ;  /* 0x00000004000a7213 */ /* 0x000fe40000000000 */
[----:B------:R-:W0:Y:S08]  /*04f0*/  I2F.RP R5, R9 ;  /* 0x0000000900057306 */ /* 0x000e300000209400 */
[----:B0-----:R-:W0:Y:S02]  /*0500*/  MUFU.RCP R5, R5 ;  /* 0x0000000500057308 */ /* 0x001e240000001000 */
[----:B0-----:R-:W-:-:S02]  /*0510*/  VIADD R2, R5, 0xffffffe ;  /* 0x0ffffffe05027836 */ /* 0x001fc40000000000 */
[----:B------:R-:W-:-:S04]  /*0520*/  IMAD.MOV R5, RZ, RZ, -R10 ;  /* 0x000000ffff057224 */ /* 0x000fc800078e0a0a */
[----:B------:R0:W1:Y:S02]  /*0530*/  F2I.FTZ.U32.TRUNC.NTZ R3, R2 ;  /* 0x0000000200037305 */ /* 0x000064000021f000 */
[----:B0-----:R-:W-:Y:S02]  /*0540*/  IMAD.MOV.U32 R2, RZ, RZ, RZ ;  /* 0x000000ffff027224 */ /* 0x001fe400078e00ff */
[----:B-1----:R-:W-:-:S04]  /*0550*/  IMAD.MOV R6, RZ, RZ, -R3 ;  /* 0x000000ffff067224 */ /* 0x002fc800078e0a03 */
[----:B------:R-:W-:Y:S02]  /*0560*/  IMAD R11, R6, R9, RZ ;  /* 0x00000009060b7224 */ /* 0x000fe400078e02ff */
[----:B------:R-:W-:Y:S02]  /*0570*/  IMAD.MOV.U32 R6, RZ, RZ, R8 ;  /* 0x000000ffff067224 */ /* 0x000fe400078e0008 */
[----:B------:R-:W-:-:S06]  /*0580*/  IMAD.HI.U32 R3, R3, R11, R2 ;  /* 0x0000000b03037227 */ /* 0x000fcc00078e0002 */
[----:B------:R-:W-:-:S04]  /*0590*/  IMAD.HI.U32 R3, R3, R6, RZ ;  /* 0x0000000603037227 */ /* 0x000fc800078e00ff */
[----:B------:R-:W-:-:S05]  /*05a0*/  IMAD R2, R3, R5, R6 ;  /* 0x0000000503027224 */ /* 0x000fca00078e0206 */
[----:B------:R-:W-:-:S13]  /*05b0*/  ISETP.GT.U32.AND P1, PT, R9, R2, PT ;  /* 0x000000020900720c */ /* 0x000fda0003f24070 */
[----:B------:R-:W-:Y:S02]  /*05c0*/  @!P1 IMAD.IADD R2, R2, 0x1, -R9 ;  /* 0x0000000102029824 */ /* 0x000fe400078e0a09 */
[----:B------:R-:W-:Y:S01]  /*05d0*/  @!P1 VIADD R3, R3, 0x1 ;  /* 0x0000000103039836 */ /* 0x000fe20000000000 */
[----:B------:R-:W-:Y:S02]  /*05e0*/  ISETP.NE.AND P1, PT, R4, RZ, PT ;  /* 0x000000ff0400720c */ /* 0x000fe40003f25270 */
[----:B------:R-:W-:Y:S02]  /*05f0*/  ISETP.GE.U32.AND P0, PT, R2, R9, PT ;  /* 0x000000090200720c */ /* 0x000fe40003f06070 */
[----:B------:R-:W-:-:S04]  /*0600*/  LOP3.LUT R2, R7, R4, RZ, 0x3c, !PT ;  /* 0x0000000407027212 */ /* 0x000fc800078e3cff */
[----:B------:R-:W-:Y:S01]  /*0610*/  ISETP.GE.AND P2, PT, R2, RZ, PT ;  /* 0x000000ff0200720c */ /* 0x000fe20003f46270 */
[----:B------:R-:W-:-:S06]  /*0620*/  VIADD R2, R16, 0x7f ;  /* 0x0000007f10027836 */ /* 0x000fcc0000000000 */
[----:B------:R-:W-:-:S04]  /*0630*/  @P0 VIADD R3, R3, 0x1 ;  /* 0x0000000103030836 */ /* 0x000fc80000000000 */
[----:B------:R-:W-:Y:S01]  /*0640*/  IMAD.MOV.U32 R5, RZ, RZ, R3 ;  /* 0x000000ffff057224 */ /* 0x000fe200078e0003 */
[----:B------:R-:W-:-:S03]  /*0650*/  SHF.R.S32.HI R3, RZ, 0x1f, R2 ;  /* 0x0000001fff037819 */ /* 0x000fc60000011402 */
[----:B------:R-:W-:Y:S01]  /*0660*/  @!P2 IMAD.MOV R5, RZ, RZ, -R5 ;  /* 0x000000ffff05a224 */ /* 0x000fe200078e0a05 */
[----:B------:R-:W-:Y:S02]  /*0670*/  @!P1 LOP3.LUT R5, RZ, R4, RZ, 0x33, !PT ;  /* 0x00000004ff059212 */ /* 0x000fe400078e33ff */
[----:B------:R-:W-:-:S03]  /*0680*/  LEA.HI R3, R3, R2, RZ, 0x7 ;  /* 0x0000000203037211 */ /* 0x000fc600078f38ff */
[----:B------:R-:W-:Y:S02]  /*0690*/  IMAD.SHL.U32 R10, R5, 0x8, RZ ;  /* 0x00000008050a7824 */ /* 0x000fe400078e00ff */
[----:B------:R-:W-:-:S03]  /*06a0*/  IMAD.MOV R5, RZ, RZ, -R5 ;  /* 0x000000ffff057224 */ /* 0x000fc600078e0a05 */
[----:B------:R-:W-:Y:S01]  /*06b0*/  LEA.HI.SX32 R3, R3, -R10, 0x19 ;  /* 0x8000000a03037211 */ /* 0x000fe200078fcaff */
[----:B------:R-:W-:-:S03]  /*06c0*/  IMAD R12, R4, R5, R7 ;  /* 0x00000005040c7224 */ /* 0x000fc600078e0207 */
[----:B------:R-:W-:Y:S02]  /*06d0*/  VIMNMX R11, PT, PT, R3, 0x8, PT ;  /* 0x00000008030b7848 */ /* 0x000fe40003fe0100 */
[----:B------:R-:W-:Y:S02]  /*06e0*/  IABS R7, R12 ;  /* 0x0000000c00077213 */ /* 0x000fe40000000000 */
[----:B------:R-:W-:-:S04]  /*06f0*/  IABS R9, R11 ;  /* 0x0000000b00097213 */ /* 0x000fc80000000000 */
[----:B------:R-:W0:Y:S08]  /*0700*/  I2F.RP R6, R9 ;  /* 0x0000000900067306 */ /* 0x000e300000209400 */
[----:B0-----:R-:W0:Y:S02]  /*0710*/  MUFU.RCP R6, R6 ;  /* 0x0000000600067308 */ /* 0x001e240000001000 */
[----:B0-----:R-:W-:-:S06]  /*0720*/  VIADD R2, R6, 0xffffffe ;  /* 0x0ffffffe06027836 */ /* 0x001fcc0000000000 */
[----:B------:R0:W1:Y:S02]  /*0730*/  F2I.FTZ.U32.TRUNC.NTZ R3, R2 ;  /* 0x0000000200037305 */ /* 0x000064000021f000 */
[----:B0-----:R-:W-:Y:S02]  /*0740*/  IMAD.MOV.U32 R2, RZ, RZ, RZ ;  /* 0x000000ffff027224 */ /* 0x001fe400078e00ff */
[----:B-1----:R-:W-:-:S04]  /*0750*/  IMAD.MOV R8, RZ, RZ, -R3 ;  /* 0x000000ffff087224 */ /* 0x002fc800078e0a03 */
[----:B------:R-:W-:Y:S01]  /*0760*/  IMAD.MOV.U32 R4, RZ, RZ, R8 ;  /* 0x000000ffff047224 */ /* 0x000fe200078e0008 */
[----:B------:R-:W-:-:S03]  /*0770*/  IABS R8, R11 ;  /* 0x0000000b00087213 */ /* 0x000fc60000000000 */
[----:B------:R-:W-:Y:S02]  /*0780*/  IMAD R5, R4, R9, RZ ;  /* 0x0000000904057224 */ /* 0x000fe400078e02ff */
[----:B------:R-:W-:Y:S02]  /*0790*/  IMAD.MOV.U32 R4, RZ, RZ, R7 ;  /* 0x000000ffff047224 */ /* 0x000fe400078e0007 */
[----:B------:R-:W-:-:S04]  /*07a0*/  IMAD.HI.U32 R3, R3, R5, R2 ;  /* 0x0000000503037227 */ /* 0x000fc800078e0002 */
[----:B------:R-:W-:Y:S01]  /*07b0*/  IMAD.MOV R2, RZ, RZ, -R8 ;  /* 0x000000ffff027224 */ /* 0x000fe200078e0a08 */
[----:B------:R-:W-:Y:S01]  /*07c0*/  IABS R8, R16 ;  /* 0x0000001000087213 */ /* 0x000fe20000000000 */
[----:B------:R-:W-:-:S04]  /*07d0*/  IMAD.HI.U32 R3, R3, R4, RZ ;  /* 0x0000000403037227 */ /* 0x000fc800078e00ff */
[----:B------:R-:W-:Y:S02]  /*07e0*/  IMAD R2, R3, R2, R4 ;  /* 0x0000000203027224 */ /* 0x000fe400078e0204 */
[----:B------:R-:W0:Y:S03]  /*07f0*/  I2F.RP R4, R8 ;  /* 0x0000000800047306 */ /* 0x000e260000209400 */
[----:B------:R-:W-:-:S05]  /*0800*/  ISETP.GT.U32.AND P1, PT, R9, R2, PT ;  /* 0x000000020900720c */ /* 0x000fca0003f24070 */
[----:B0-----:R-:W0:Y:S08]  /*0810*/  MUFU.RCP R4, R4 ;  /* 0x0000000400047308 */ /* 0x001e300000001000 */
[----:B------:R-:W-:Y:S02]  /*0820*/  @!P1 IMAD.IADD R2, R2, 0x1, -R9 ;  /* 0x0000000102029824 */ /* 0x000fe400078e0a09 */
[----:B------:R-:W-:Y:S01]  /*0830*/  @!P1 VIADD R3, R3, 0x1 ;  /* 0x0000000103039836 */ /* 0x000fe20000000000 */
[----:B------:R-:W-:-:S02]  /*0840*/  ISETP.NE.AND P1, PT, R11, RZ, PT ;  /* 0x000000ff0b00720c */ /* 0x000fc40003f25270 */
[----:B------:R-:W-:Y:S02]  /*0850*/  ISETP.GE.U32.AND P0, PT, R2, R9, PT ;  /* 0x000000090200720c */ /* 0x000fe40003f06070 */
[----:B------:R-:W-:-:S04]  /*0860*/  LOP3.LUT R2, R12, R11, RZ, 0x3c, !PT ;  /* 0x0000000b0c027212 */ /* 0x000fc800078e3cff */
[----:B------:R-:W-:Y:S01]  /*0870*/  ISETP.GE.AND P2, PT, R2, RZ, PT ;  /* 0x000000ff0200720c */ /* 0x000fe20003f46270 */
[----:B0-----:R-:W-:Y:S01]  /*0880*/  VIADD R6, R4, 0xffffffe ;  /* 0x0ffffffe04067836 */ /* 0x001fe20000000000 */
[----:B------:R-:W-:-:S05]  /*0890*/  SHF.R.U32.HI R4, RZ, 0x7, R0 ;  /* 0x00000007ff047819 */ /* 0x000fca0000011600 */
[----:B------:R-:W-:Y:S01]  /*08a0*/  @P0 VIADD R3, R3, 0x1 ;  /* 0x0000000103030836 */ /* 0x000fe20000000000 */
[----:B------:R-:W-:Y:S01]  /*08b0*/  PLOP3.LUT P0, PT, PT, PT, UP1, 0x80, 0x8 ;  /* 0x000000000008781c */ /* 0x000fe20003f0f018 */
[----:B------:R0:W1:Y:S01]  /*08c0*/  F2I.FTZ.U32.TRUNC.NTZ R7, R6 ;  /* 0x0000000600077305 */ /* 0x000062000021f000 */
[----:B------:R-:W-:-:S03]  /*08d0*/  SGXT.U32 R4, R4, 0x1 ;  /* 0x000000010404781a */ /* 0x000fc60000000000 */
[----:B------:R-:W-:Y:S01]  /*08e0*/  @!P2 IMAD.MOV R3, RZ, RZ, -R3 ;  /* 0x000000ffff03a224 */ /* 0x000fe200078e0a03 */
[----:B------:R-:W-:Y:S02]  /*08f0*/  @!P1 LOP3.LUT R3, RZ, R11, RZ, 0x33, !PT ;  /* 0x0000000bff039212 */ /* 0x000fe400078e33ff */
[----:B------:R-:W-:Y:S01]  /*0900*/  PLOP3.LUT P2, PT, PT, PT, UP1, 0x80, 0x8 ;  /* 0x000000000008781c */ /* 0x000fe20003f4f018 */
[----:B0-----:R-:W-:Y:S02]  /*0910*/  IMAD.MOV.U32 R6, RZ, RZ, RZ ;  /* 0x000000ffff067224 */ /* 0x001fe400078e00ff */
[----:B------:R-:W-:Y:S02]  /*0920*/  IMAD.MOV R2, RZ, RZ, -R3 ;  /* 0x000000ffff027224 */ /* 0x000fe400078e0a03 */
[----:B-1----:R-:W-:Y:S02]  /*0930*/  IMAD.MOV R9, RZ, RZ, -R7 ;  /* 0x000000ffff097224 */ /* 0x002fe400078e0a07 */
[----:B------:R-:W-:-:S02]  /*0940*/  IMAD R2, R11, R2, R12 ;  /* 0x000000020b027224 */ /* 0x000fc400078e020c */
[----:B------:R-:W-:Y:S01]  /*0950*/  IMAD R9, R9, R8, RZ ;  /* 0x0000000809097224 */ /* 0x000fe200078e02ff */
[----:B------:R-:W0:Y:S01]  /*0960*/  LDS R12, [UR9] ;  /* 0x00000009ff0c7984 */ /* 0x000e220008000800 */
[----:B------:R-:W-:Y:S01]  /*0970*/  IMAD.IADD R5, R10, 0x1, R2 ;  /* 0x000000010a057824 */ /* 0x000fe200078e0202 */
[----:B------:R-:W-:Y:S01]  /*0980*/  LOP3.LUT R10, R4, 0x10, RZ, 0xfc, !PT ;  /* 0x00000010040a7812 */ /* 0x000fe200078efcff */
[----:B------:R-:W-:Y:S01]  /*0990*/  IMAD.HI.U32 R6, R7, R9, R6 ;  /* 0x0000000907067227 */ /* 0x000fe200078e0006 */
[----:B------:R-:W-:Y:S02]  /*09a0*/  BAR.SYNC.DEFER_BLOCKING 0x0 ;  /* 0x0000000000007b1d */ /* 0x000fe40000010000 */
[----:B------:R-:W-:Y:S01]  /*09b0*/  ISETP.LT.AND P2, PT, R10, UR7, P2 ;  /* 0x000000070a007c0c */ /* 0x000fe20009741270 */
[C---:B------:R-:W-:Y:S01]  /*09c0*/  IMAD R7, R4.reuse, UR22, RZ ;  /* 0x0000001604077c24 */ /* 0x040fe2000f8e02ff */
[----:B------:R-:W-:Y:S01]  /*09d0*/  LOP3.LUT R10, R4, 0x20, RZ, 0xfc, !PT ;  /* 0x00000020040a7812 */ /* 0x000fe200078efcff */
[----:B------:R-:W-:-:S02]  /*09e0*/  IMAD R2, R5, 0x80, R18 ;  /* 0x0000008005027824 */ /* 0x000fc400078e0212 */
[----:B------:R-:W-:Y:S01]  /*09f0*/  IMAD R39, R170, 0x2, R7 ;  /* 0x00000002aa277824 */ /* 0x000fe200078e0207 */
[----:B------:R-:W-:Y:S02]  /*0a00*/  ISETP.LT.AND P4, PT, R10, UR7, P4 ;  /* 0x000000070a007c0c */ /* 0x000fe4000a781270 */
[----:B------:R-:W-:Y:S01]  /*0a10*/  IABS R5, R2 ;  /* 0x0000000200057213 */ /* 0x000fe20000000000 */
[----:B------:R-:W-:Y:S01]  /*0a20*/  IMAD R73, R170, 0x2, R39 ;  /* 0x00000002aa497824 */ /* 0x000fe200078e0227 */
[----:B------:R-:W-:-:S03]  /*0a30*/  ISETP.GE.AND P5, PT, R2, RZ, PT ;  /* 0x000000ff0200720c */ /* 0x000fc60003fa6270 */
[----:B------:R-:W-:Y:S02]  /*0a40*/  IMAD R105, R170, 0x2, R73 ;  /* 0x00000002aa697824 */ /* 0x000fe400078e0249 */
[----:B------:R-:W-:-:S04]  /*0a50*/  IMAD.HI.U32 R6, R6, R5, RZ ;  /* 0x0000000506067227 */ /* 0x000fc800078e00ff */
[C---:B------:R-:W-:Y:S02]  /*0a60*/  IMAD R9, R170.reuse, 0x2, R105 ;  /* 0x00000002aa097824 */ /* 0x040fe400078e0269 */
[----:B------:R-:W-:Y:S02]  /*0a70*/  IMAD.MOV R6, RZ, RZ, -R6 ;  /* 0x000000ffff067224 */ /* 0x000fe400078e0a06 */
[----:B------:R-:W-:Y:S02]  /*0a80*/  IMAD R41, R170, 0x2, R9 ;  /* 0x00000002aa297824 */ /* 0x000fe400078e0209 */
[----:B------:R-:W-:Y:S01]  /*0a90*/  IMAD R5, R8, R6, R5 ;  /* 0x0000000608057224 */ /* 0x000fe200078e0205 */
[----:B------:R-:W-:Y:S01]  /*0aa0*/  SHF.R.U32.HI R6, RZ, 0x5, R0 ;  /* 0x00000005ff067819 */ /* 0x000fe20000011600 */
[----:B------:R-:W-:-:S03]  /*0ab0*/  IMAD R75, R170, 0x2, R41 ;  /* 0x00000002aa4b7824 */ /* 0x000fc600078e0229 */
[----:B------:R-:W-:Y:S01]  /*0ac0*/  ISETP.GT.U32.AND P1, PT, R8, R5, PT ;  /* 0x000000050800720c */ /* 0x000fe20003f24070 */
[----:B------:R-:W-:Y:S01]  /*0ad0*/  IMAD R107, R170, 0x2, R75 ;  /* 0x00000002aa6b7824 */ /* 0x000fe200078e024b */
[----:B------:R-:W-:Y:S02]  /*0ae0*/  R2UR UR16, R6 ;  /* 0x00000000061072ca */ /* 0x000fe400000e0000 */
[----:B0-----:R-:W-:Y:S01]  /*0af0*/  R2UR UR8, R12 ;  /* 0x000000000c0872ca */ /* 0x001fe200000e0000 */
[----:B------:R-:W-:Y:S01]  /*0b00*/  IMAD R11, R170, 0x2, R107 ;  /* 0x00000002aa0b7824 */ /* 0x000fe200078e026b */
[----:B------:R-:W-:-:S03]  /*0b10*/  LOP3.LUT R6, R4, 0x8, RZ, 0xfc, !PT ;  /* 0x0000000804067812 */ /* 0x000fc600078efcff */
[----:B------:R-:W-:Y:S01]  /*0b20*/  IMAD R43, R170, 0x2, R11 ;  /* 0x00000002aa2b7824 */ /* 0x000fe200078e020b */
[----:B------:R-:W-:Y:S02]  /*0b30*/  ISETP.LT.AND P0, PT, R6, UR7, P0 ;  /* 0x0000000706007c0c */ /* 0x000fe40008701270 */
[----:B------:R-:W-:Y:S01]  /*0b40*/  LOP3.LUT R6, R4, 0x18, RZ, 0xfc, !PT ;  /* 0x0000001804067812 */ /* 0x000fe200078efcff */
[----:B------:R-:W-:Y:S02]  /*0b50*/  @!P1 IMAD.IADD R5, R5, 0x1, -R8 ;  /* 0x0000000105059824 */ /* 0x000fe400078e0a08 */
[----:B------:R-:W-:Y:S01]  /*0b60*/  IMAD R77, R170, 0x2, R43 ;  /* 0x00000002aa4d7824 */ /* 0x000fe200078e022b */
[----:B------:R-:W-:Y:S01]  /*0b70*/  USHF.L.U32 UR5, UR16, 0x1, URZ ;  /* 0x0000000110057899 */ /* 0x000fe200080006ff */
[----:B------:R-:W-:Y:S01]  /*0b80*/  ISETP.LT.AND P3, PT, R6, UR7, P3 ;  /* 0x0000000706007c0c */ /* 0x000fe20009f61270 */
[----:B------:R-:W-:Y:S01]  /*0b90*/  USHF.L.U32 UR4, UR16, 0x15, URZ ;  /* 0x0000001510047899 */ /* 0x000fe200080006ff */
[----:B------:R-:W-:Y:S01]  /*0ba0*/  IMAD R111, R170, 0x2, R77 ;  /* 0x00000002aa6f7824 */ /* 0x000fe200078e024d */
[----:B------:R-:W-:Y:S01]  /*0bb0*/  ISETP.GT.U32.AND P1, PT, R8, R5, PT ;  /* 0x000000050800720c */ /* 0x000fe20003f24070 */
[----:B------:R-:W-:-:S02]  /*0bc0*/  ULOP3.LUT UR5, UR5, 0x8, URZ, 0xc0, !UPT ;  /* 0x0000000805057892 */ /* 0x000fc4000f8ec0ff */
[----:B------:R-:W-:Y:S01]  /*0bd0*/  IMAD R21, R170, 0x2, R111 ;  /* 0x00000002aa157824 */ /* 0x000fe200078e026f */
[----:B------:R-:W-:-:S03]  /*0be0*/  ULOP3.LUT UR4, UR4, 0x600000, URZ, 0xc0, !UPT ;  /* 0x0060000004047892 */ /* 0x000fc6000f8ec0ff */
[----:B------:R-:W-:Y:S01]  /*0bf0*/  IMAD R45, R170, 0x2, R21 ;  /* 0x00000002aa2d7824 */ /* 0x000fe200078e0215 */
[----:B------:R-:W-:-:S03]  /*0c00*/  UIADD3 UR10, UPT, UPT, UR5, UR4, UR8 ;  /* 0x00000004050a7290 */ /* 0x000fc6000fffe008 */
[C---:B------:R-:W-:Y:S01]  /*0c10*/  IMAD R79, R170.reuse, 0x2, R45 ;  /* 0x00000002aa4f7824 */ /* 0x040fe200078e022d */
[----:B------:R-:W-:Y:S01]  /*0c20*/  UMOV UR5, 0x1 ;  /* 0x0000000100057882 */ /* 0x000fe20000000000 */
[----:B------:R-:W-:Y:S02]  /*0c30*/  @!P1 IMAD.IADD R5, R5, 0x1, -R8 ;  /* 0x0000000105059824 */ /* 0x000fe400078e0a08 */
[C---:B------:R-:W-:Y:S02]  /*0c40*/  IMAD R131, R170.reuse, 0x2, R79 ;  /* 0x00000002aa837824 */ /* 0x040fe400078e024f */
[----:B------:R-:W-:Y:S02]  /*0c50*/  IMAD.MOV.U32 R173, RZ, RZ, R5 ;  /* 0x000000ffffad7224 */ /* 0x000fe400078e0005 */
[C---:B------:R-:W-:Y:S02]  /*0c60*/  IMAD R23, R170.reuse, 0x2, R131 ;  /* 0x00000002aa177824 */ /* 0x040fe400078e0283 */
[----:B------:R-:W-:Y:S01]  /*0c70*/  @!P5 IMAD.MOV R173, RZ, RZ, -R173 ;  /* 0x000000ffffadd224 */ /* 0x000fe200078e0aad */
[----:B------:R-:W-:Y:S01]  /*0c80*/  @!P6 LOP3.LUT R173, RZ, R16, RZ, 0x33, !PT ;  /* 0x00000010ffade212 */ /* 0x000fe200078e33ff */
[----:B------:R-:W-:Y:S01]  /*0c90*/  IMAD R47, R170, 0x2, R23 ;  /* 0x00000002aa2f7824 */ /* 0x000fe200078e0217 */
[----:B------:R-:W-:-:S03]  /*0ca0*/  LOP3.LUT P6, RZ, R0, 0xff, RZ, 0xc0, !PT ;  /* 0x000000ff00ff7812 */ /* 0x000fc600078cc0ff */
[----:B------:R-:W-:Y:S01]  /*0cb0*/  IMAD R81, R170, 0x2, R47 ;  /* 0x00000002aa517824 */ /* 0x000fe200078e022f */
[----:B------:R-:W-:Y:S01]  /*0cc0*/  P2R R5, PR, RZ, 0x40 ;  /* 0x00000040ff057803 */ /* 0x000fe20000000000 */
[----:B------:R-:W-:Y:S08]  /*0cd0*/  BRA.U UP0, `(.L_x_5) ;  /* 0x0000000100187547 */ /* 0x000ff0000b800000 */
[----:B------:R-:W-:Y:S01]  /*0ce0*/  ELECT P1, URZ, PT ;  /* 0x0000000000ff782f */ /* 0x000fe20003820000 */
[----:B------:R-:W-:Y:S01]  /*0cf0*/  IMAD.MOV.U32 R5, RZ, RZ, 0x1 ;  /* 0x00000001ff057424 */ /* 0x000fe200078e00ff */
[----:B------:R-:W-:Y:S01]  /*0d00*/  UMOV UR4, 0x40 ;  /* 0x0000004000047882 */ /* 0x000fe20000000000 */
[----:B------:R-:W-:Y:S01]  /*0d10*/  UVIRTCOUNT.DEALLOC.SMPOOL 0x80 ;  /* 0x000000800000784c */ /* 0x000fe20000000000 */
[----:B------:R-:W-:-:S09]  /*0d20*/  ULEA UR4, UR11, UR4, 0x18 ;  /* 0x000000040b047291 */ /* 0x000fd2000f8ec0ff */
[----:B------:R0:W-:Y:S03]  /*0d30*/  @P1 STS.U8 [UR4], R5 ;  /* 0x00000005ff001988 */ /* 0x0001e60008000004 */
.L_x_5:
[C---:B------:R-:W-:Y:S01]  /*0d40*/  IMAD R133, R170.reuse, 0x2, R81 ;  /* 0x00000002aa857824 */ /* 0x040fe200078e0251 */
[----:B------:R-:W-:Y:S01]  /*0d50*/  STTM.x8 tmem[UR10], RZ ;  /* 0x000000ff000079ed */ /* 0x000fe200081c000a */
[----:B------:R-:W1:Y:S02]  /*0d60*/  FENCE.VIEW.ASYNC.T ;  /* 0x00000000000073c6 */ /* 0x000e640000000200 */
[----:B-1----:R-:W-:Y:S01]  /*0d70*/  VOTEU.ALL UP2, P6 ;  /* 0x0000000000ff7886 */ /* 0x002fe20003040000 */
[C---:B------:R-:W-:Y:S01]  /*0d80*/  IMAD R25, R170.reuse, 0x2, R133 ;  /* 0x00000002aa197824 */ /* 0x040fe200078e0285 */
[----:B------:R-:W-:Y:S01]  /*0d90*/  VOTEU.ALL UP3, P6 ;  /* 0x0000000000ff7886 */ /* 0x000fe20003060000 */
[----:B------:R-:W-:Y:S01]  /*0da0*/  IMAD R173, R173, UR17, RZ ;  /* 0x00000011adad7c24 */ /* 0x000fe2000f8e02ff */
[----:B------:R-:W-:Y:S01]  /*0db0*/  PLOP3.LUT P1, PT, PT, PT, UP1, 0x80, 0x8 ;  /* 0x000000000008781c */ /* 0x000fe20003f2f018 */
[----:B------:R-:W-:Y:S01]  /*0dc0*/  IMAD R49, R170, 0x2, R25 ;  /* 0x00000002aa317824 */ /* 0x000fe200078e0219 */
[----:B------:R-:W-:-:S04]  /*0dd0*/  @!UP2 UIADD3 UR18, UPT, UPT, -UR5, 0x100000, URZ ;  /* 0x001000000512a890 */ /* 0x000fc8000fffe1ff */
[----:B------:R-:W-:Y:S02]  /*0de0*/  @!UP2 USHF.L.U32 UR19, UR18, 0xb, URZ ;  /* 0x0000000b1213a899 */ /* 0x000fe400080006ff */
[----:B------:R-:W-:Y:S01]  /*0df0*/  @!UP2 USHF.L.U32 UR18, UR18, 0x1, URZ ;  /* 0x000000011212a899 */ /* 0x000fe200080006ff */
[----:B------:R-:W-:Y:S01]  /*0e00*/  BAR.SYNC.DEFER_BLOCKING 0x0 ;  /* 0x0000000000007b1d */ /* 0x000fe20000010000 */
[C---:B------:R-:W-:Y:S01]  /*0e10*/  IADD3 R172, P5, PT, R173.reuse, UR12, RZ ;  /* 0x0000000cadac7c10 */ /* 0x040fe2000ffbe0ff */
[----:B------:R-:W-:Y:S01]  /*0e20*/  IMAD R83, R170, 0x2, R49 ;  /* 0x00000002aa537824 */ /* 0x000fe200078e0231 */
[----:B------:R-:W-:Y:S02]  /*0e30*/  ISETP.LT.AND P1, PT, R4, UR7, P1 ;  /* 0x0000000704007c0c */ /* 0x000fe40008f21270 */
[----:B------:R-:W-:Y:S01]  /*0e40*/  LEA.HI.X.SX32 R173, R173, UR13, 0x1, P5 ;  /* 0x0000000dadad7c11 */ /* 0x000fe2000a8f0eff */
[----:B------:R-:W-:Y:S01]  /*0e50*/  IMAD R135, R170, 0x2, R83 ;  /* 0x00000002aa877824 */ /* 0x000fe200078e0253 */
[----:B------:R-:W-:-:S02]  /*0e60*/  IADD3 R6, P5, PT, R7, R172, RZ ;  /* 0x000000ac07067210 */ /* 0x000fc40007fbe0ff */
[----:B------:R-:W-:Y:S01]  /*0e70*/  PRMT R178, RZ, 0x7610, R178 ;  /* 0x00007610ffb27816 */ /* 0x000fe200000000b2 */
[----:B------:R-:W-:Y:S01]  /*0e80*/  IMAD R27, R170, 0x2, R135 ;  /* 0x00000002aa1b7824 */ /* 0x000fe200078e0287 */
[-C--:B------:R-:W-:Y:S02]  /*0e90*/  LEA.HI.X.SX32 R7, R7, R173.reuse, 0x1, P5 ;  /* 0x000000ad07077211 */ /* 0x080fe400028f0eff */
[----:B0-----:R-:W-:Y:S01]  /*0ea0*/  LOP3.LUT R5, R4, 0x28, RZ, 0xfc, !PT ;  /* 0x0000002804057812 */ /* 0x001fe200078efcff */
[C---:B------:R-:W-:Y:S01]  /*0eb0*/  IMAD R51, R170.reuse, 0x2, R27 ;  /* 0x00000002aa337824 */ /* 0x040fe200078e021b */
[C---:B------:R-:W-:Y:S02]  /*0ec0*/  IADD3 R8, P5, PT, R9.reuse, R172, RZ ;  /* 0x000000ac09087210 */ /* 0x040fe40007fbe0ff */
[----:B------:R-:W-:Y:S01]  /*0ed0*/  PRMT R246, RZ, 0x7610, R246 ;  /* 0x00007610fff67816 */ /* 0x000fe200000000f6 */
[----:B------:R-:W-:Y:S01]  /*0ee0*/  IMAD R113, R170, 0x2, R51 ;  /* 0x00000002aa717824 */ /* 0x000fe200078e0233 */
[----:B------:R-:W-:-:S02]  /*0ef0*/  LEA.HI.X.SX32 R9, R9, R173, 0x1, P5 ;  /* 0x000000ad09097211 */ /* 0x000fc400028f0eff */
[----:B------:R-:W-:Y:S01]  /*0f00*/  PRMT R244, RZ, 0x7610, R244 ;  /* 0x00007610fff47816 */ /* 0x000fe200000000f4 */
[----:B------:R-:W-:Y:S01]  /*0f10*/  IMAD R137, R170, 0x2, R113 ;  /* 0x00000002aa897824 */ /* 0x000fe200078e0271 */
[----:B------:R-:W-:Y:S01]  /*0f20*/  LOP3.LUT R12, R4, 0x30, RZ, 0xfc, !PT ;  /* 0x00000030040c7812 */ /* 0x000fe200078efcff */
[----:B------:R-:W0:Y:S02]  /*0f30*/  FENCE.VIEW.ASYNC.S ;  /* 0x00000000000073c6 */ /* 0x000e240000000000 */
[----:B0-----:R0:W1:Y:S02]  /*0f40*/  @!UP3 SYNCS.EXCH.64 URZ, [UR6], UR18 ;  /* 0x0000001206ffb5b2 */ /* 0x0010640008000100 */
[----:B-1----:R-:W-:Y:S01]  /*0f50*/  BAR.SYNC.DEFER_BLOCKING 0x0 ;  /* 0x0000000000007b1d */ /* 0x002fe20000010000 */
[----:B------:R-:W-:-:S04]  /*0f60*/  IMAD R29, R170, 0x2, R137 ;  /* 0x00000002aa1d7824 */ /* 0x000fc800078e0289 */
[C---:B------:R-:W-:Y:S01]  /*0f70*/  IMAD R53, R170.reuse, 0x2, R29 ;  /* 0x00000002aa357824 */ /* 0x040fe200078e021d */
[----:B------:R-:W-:Y:S02]  /*0f80*/  PRMT R242, RZ, 0x7610, R242 ;  /* 0x00007610fff27816 */ /* 0x000fe400000000f2 */
[----:B------:R-:W-:Y:S01]  /*0f90*/  PRMT R238, RZ, 0x7610, R238 ;  /* 0x00007610ffee7816 */ /* 0x000fe200000000ee */
[C---:B------:R-:W-:Y:S01]  /*0fa0*/  IMAD R85, R170.reuse, 0x2, R53 ;  /* 0x00000002aa557824 */ /* 0x040fe200078e0235 */
[----:B------:R-:W-:Y:S02]  /*0fb0*/  PRMT R240, RZ, 0x7610, R240 ;  /* 0x00007610fff07816 */ /* 0x000fe400000000f0 */
[----:B------:R-:W-:Y:S01]  /*0fc0*/  PRMT R236, RZ, 0x7610, R236 ;  /* 0x00007610ffec7816 */ /* 0x000fe200000000ec */
[C---:B------:R-:W-:Y:S01]  /*0fd0*/  IMAD R139, R170.reuse, 0x2, R85 ;  /* 0x00000002aa8b7824 */ /* 0x040fe200078e0255 */
[----:B------:R-:W-:Y:S02]  /*0fe0*/  PRMT R234, RZ, 0x7610, R234 ;  /* 0x00007610ffea7816 */ /* 0x000fe400000000ea */
[----:B------:R-:W-:Y:S01]  /*0ff0*/  PRMT R230, RZ, 0x7610, R230 ;  /* 0x00007610ffe67816 */ /* 0x000fe200000000e6 */
[----:B------:R-:W-:Y:S01]  /*1000*/  IMAD R31, R170, 0x2, R139 ;  /* 0x00000002aa1f7824 */ /* 0x000fe200078e028b */
[----:B------:R-:W-:-:S02]  /*1010*/  PRMT R245, RZ, 0x7610, R245 ;  /* 0x00007610fff57816 */ /* 0x000fc400000000f5 */
[----:B------:R-:W-:Y:S01]  /*1020*/  PRMT R232, RZ, 0x7610, R232 ;  /* 0x00007610ffe87816 */ /* 0x000fe200000000e8 */
[C---:B------:R-:W-:Y:S01]  /*1030*/  IMAD R55, R170.reuse, 0x2, R31 ;  /* 0x00000002aa377824 */ /* 0x040fe200078e021f */
[CC--:B------:R-:W-:Y:S02]  /*1040*/  IADD3 R10, P5, PT, R11.reuse, R172.reuse, RZ ;  /* 0x000000ac0b0a7210 */ /* 0x0c0fe40007fbe0ff */
[----:B------:R-:W-:Y:S01]  /*1050*/  PRMT R243, RZ, 0x7610, R243 ;  /* 0x00007610fff37816 */ /* 0x000fe200000000f3 */
[C---:B------:R-:W-:Y:S01]  /*1060*/  IMAD R99, R170.reuse, 0x2, R55 ;  /* 0x00000002aa637824 */ /* 0x040fe200078e0237 */
[-C--:B------:R-:W-:Y:S01]  /*1070*/  LEA.HI.X.SX32 R11, R11, R173.reuse, 0x1, P5 ;  /* 0x000000ad0b0b7211 */ /* 0x080fe200028f0eff */
[----:B------:R-:W2:Y:S01]  /*1080*/  @P0 LDG.E.U8 R224, desc[UR20][R8.64] ;  /* 0x0000001408e00981 */ /* 0x000ea2000c1e1100 */
[CC--:B------:R-:W-:Y:S01]  /*1090*/  IADD3 R20, P5, PT, R21.reuse, R172.reuse, RZ ;  /* 0x000000ac15147210 */ /* 0x0c0fe20007fbe0ff */
[C---:B------:R-:W-:Y:S01]  /*10a0*/  IMAD R141, R170.reuse, 0x2, R99 ;  /* 0x00000002aa8d7824 */ /* 0x040fe200078e0263 */
[----:B------:R-:W-:Y:S01]  /*10b0*/  PRMT R241, RZ, 0x7610, R241 ;  /* 0x00007610fff17816 */ /* 0x000fe200000000f1 */
[----:B------:R-:W3:Y:S01]  /*10c0*/  @P2 LDG.E.U8 R178, desc[UR20][R10.64] ;  /* 0x000000140ab22981 */ /* 0x000ee2000c1e1100 */
[-C--:B------:R-:W-:Y:S01]  /*10d0*/  LEA.HI.X.SX32 R21, R21, R173.reuse, 0x1, P5 ;  /* 0x000000ad15157211 */ /* 0x080fe200028f0eff */
[C---:B------:R-:W-:Y:S01]  /*10e0*/  IMAD R33, R170.reuse, 0x2, R141 ;  /* 0x00000002aa217824 */ /* 0x040fe200078e028d */
[CC--:B------:R-:W-:Y:S01]  /*10f0*/  IADD3 R22, P5, PT, R23.reuse, R172.reuse, RZ ;  /* 0x000000ac17167210 */ /* 0x0c0fe20007fbe0ff */
[----:B------:R-:W4:Y:S01]  /*1100*/  @P1 LDG.E.U8 R222, desc[UR20][R6.64] ;  /* 0x0000001406de1981 */ /* 0x000f22000c1e1100 */
[----:B------:R-:W-:Y:S01]  /*1110*/  PLOP3.LUT P0, PT, PT, PT, UP1, 0x80, 0x8 ;  /* 0x000000000008781c */ /* 0x000fe20003f0f018 */
[C---:B------:R-:W-:Y:S01]  /*1120*/  IMAD R57, R170.reuse, 0x2, R33 ;  /* 0x00000002aa397824 */ /* 0x040fe200078e0221 */
[----:B------:R-:W-:Y:S01]  /*1130*/  LEA.HI.X.SX32 R23, R23, R173, 0x1, P5 ;  /* 0x000000ad17177211 */ /* 0x000fe200028f0eff */
[----:B------:R-:W5:Y:S01]  /*1140*/  @P3 LDG.E.U8 R246, desc[UR20][R20.64] ;  /* 0x0000001414f63981 */ /* 0x000f62000c1e1100 */
[----:B------:R-:W-:Y:S01]  /*1150*/  IADD3 R24, P5, PT, R25, R172, RZ ;  /* 0x000000ac19187210 */ /* 0x000fe20007fbe0ff */
[----:B------:R-:W-:Y:S01]  /*1160*/  IMAD R101, R170, 0x2, R57 ;  /* 0x00000002aa657824 */ /* 0x000fe200078e0239 */
[----:B------:R-:W-:Y:S01]  /*1170*/  ISETP.LT.AND P0, PT, R5, UR7, P0 ;  /* 0x0000000705007c0c */ /* 0x000fe20008701270 */
[----:B------:R-:W2:Y:S01]  /*1180*/  @P4 LDG.E.U8 R244, desc[UR20][R22.64] ;  /* 0x0000001416f44981 */ /* 0x000ea2000c1e1100 */
[----:B------:R-:W-:-:S02]  /*1190*/  LOP3.LUT R5, R4, 0x38, RZ, 0xfc, !PT ;  /* 0x0000003804057812 */ /* 0x000fc400078efcff */
[----:B------:R-:W-:Y:S02]  /*11a0*/  PRMT R179, RZ, 0x7610, R179 ;  /* 0x00007610ffb37816 */ /* 0x000fe400000000b3 */
[----:B------:R-:W-:Y:S02]  /*11b0*/  PRMT R239, RZ, 0x7610, R239 ;  /* 0x00007610ffef7816 */ /* 0x000fe400000000ef */
[----:B------:R-:W-:Y:S02]  /*11c0*/  PRMT R237, RZ, 0x7610, R237 ;  /* 0x00007610ffed7816 */ /* 0x000fe400000000ed */
[----:B------:R-:W-:Y:S02]  /*11d0*/  PRMT R229, RZ, 0x7610, R229 ;  /* 0x00007610ffe57816 */ /* 0x000fe400000000e5 */
[----:B------:R-:W-:Y:S02]  /*11e0*/  PRMT R235, RZ, 0x7610, R235 ;  /* 0x00007610ffeb7816 */ /* 0x000fe400000000eb */
[----:B------:R-:W-:-:S02]  /*11f0*/  PRMT R227, RZ, 0x7610, R227 ;  /* 0x00007610ffe37816 */ /* 0x000fc400000000e3 */
[----:B------:R-:W-:Y:S02]  /*1200*/  PRMT R231, RZ, 0x7610, R231 ;  /* 0x00007610ffe77816 */ /* 0x000fe400000000e7 */
[C---:B------:R-:W-:Y:S02]  /*1210*/  LOP3.LUT R62, R4.reuse, 0x70, RZ, 0xfc, !PT ;  /* 0x00000070043e7812 */ /* 0x040fe400078efcff */
[----:B------:R-:W-:Y:S02]  /*1220*/  LOP3.LUT R63, R4, 0x78, RZ, 0xfc, !PT ;  /* 0x00000078043f7812 */ /* 0x000fe400078efcff */
[----:B------:R-:W-:Y:S02]  /*1230*/  PRMT R233, RZ, 0x7610, R233 ;  /* 0x00007610ffe97816 */ /* 0x000fe400000000e9 */
[----:B------:R-:W-:Y:S02]  /*1240*/  PRMT R218, RZ, 0x7610, R218 ;  /* 0x00007610ffda7816 */ /* 0x000fe400000000da */
[----:B------:R-:W-:-:S02]  /*1250*/  PRMT R228, RZ, 0x7610, R228 ;  /* 0x00007610ffe47816 */ /* 0x000fc400000000e4 */
[----:B------:R-:W-:Y:S02]  /*1260*/  PRMT R220, RZ, 0x7610, R220 ;  /* 0x00007610ffdc7816 */ /* 0x000fe400000000dc */
[----:B------:R-:W-:Y:S02]  /*1270*/  LOP3.LUT R19, R4, 0x68, RZ, 0xfc, !PT ;  /* 0x0000006804137812 */ /* 0x000fe400078efcff */
[----:B------:R-:W-:Y:S02]  /*1280*/  PRMT R225, RZ, 0x7610, R225 ;  /* 0x00007610ffe17816 */ /* 0x000fe400000000e1 */
[----:B------:R-:W-:Y:S02]  /*1290*/  PRMT R188, RZ, 0x7610, R188 ;  /* 0x00007610ffbc7816 */ /* 0x000fe400000000bc */
[----:B------:R-:W-:Y:S02]  /*12a0*/  PRMT R226, RZ, 0x7610, R226 ;  /* 0x00007610ffe27816 */ /* 0x000fe400000000e2 */
[----:B------:R-:W-:-:S02]  /*12b0*/  PRMT R180, RZ, 0x7610, R180 ;  /* 0x00007610ffb47816 */ /* 0x000fc400000000b4 */
[----:B------:R-:W-:Y:S02]  /*12c0*/  PRMT R190, RZ, 0x7610, R190 ;  /* 0x00007610ffbe7816 */ /* 0x000fe400000000be */
[----:B------:R-:W-:Y:S02]  /*12d0*/  PRMT R192, RZ, 0x7610, R192 ;  /* 0x00007610ffc07816 */ /* 0x000fe400000000c0 */
[----:B------:R-:W-:Y:S02]  /*12e0*/  PRMT R198, RZ, 0x7610, R198 ;  /* 0x00007610ffc67816 */ /* 0x000fe400000000c6 */
[----:B------:R-:W-:Y:S02]  /*12f0*/  PRMT R194, RZ, 0x7610, R194 ;  /* 0x00007610ffc27816 */ /* 0x000fe400000000c2 */
[----:B------:R-:W-:Y:S02]  /*1300*/  IABS R174, R17 ;  /* 0x0000001100ae7213 */ /* 0x000fe40000000000 */
[----:B------:R-:W-:-:S02]  /*1310*/  LOP3.LUT R86, R4, 0x62, RZ, 0xfc, !PT ;  /* 0x0000006204567812 */ /* 0x000fc400078efcff */
[----:B------:R-:W-:Y:S02]  /*1320*/  PRMT R196, RZ, 0x7610, R196 ;  /* 0x00007610ffc47816 */ /* 0x000fe400000000c4 */
[C---:B------:R-:W-:Y:S02]  /*1330*/  LOP3.LUT R87, R4.reuse, 0x6a, RZ, 0xfc, !PT ;  /* 0x0000006a04577812 */ /* 0x040fe400078efcff */
[----:B------:R-:W-:Y:S02]  /*1340*/  LOP3.LUT R88, R4, 0x72, RZ, 0xfc, !PT ;  /* 0x0000007204587812 */ /* 0x000fe400078efcff */
        /* <DEDUP_REMOVED lines=12> */
[----:B------:R-:W-:Y:S01]  /*1410*/  PRMT R181, RZ, 0x7610, R181 ;  /* 0x00007610ffb57816 */ /* 0x000fe200000000b5 */
[----:B------:R-:W-:Y:S01]  /*1420*/  IMAD.MOV.U32 R168, RZ, RZ, RZ ;  /* 0x000000ffffa87224 */ /* 0x000fe200078e00ff */
[----:B------:R-:W-:Y:S01]  /*1430*/  PLOP3.LUT P2, PT, PT, PT, UP1, 0x80, 0x8 ;  /* 0x000000000008781c */ /* 0x000fe20003f4f018 */
[----:B------:R-:W-:Y:S01]  /*1440*/  IMAD R153, R170, 0x2, R101 ;  /* 0x00000002aa997824 */ /* 0x000fe200078e0265 */
[----:B------:R-:W-:-:S02]  /*1450*/  LEA.HI.X.SX32 R25, R25, R173, 0x1, P5 ;  /* 0x000000ad19197211 */ /* 0x000fc400028f0eff */
[C---:B------:R-:W-:Y:S02]  /*1460*/  LOP3.LUT R116, R4.reuse, 0x64, RZ, 0xfc, !PT ;  /* 0x0000006404747812 */ /* 0x040fe400078efcff */
[----:B------:R-:W-:Y:S02]  /*1470*/  PRMT R208, RZ, 0x7610, R208 ;  /* 0x00007610ffd07816 */ /* 0x000fe400000000d0 */
[----:B------:R-:W-:Y:S02]  /*1480*/  PRMT R206, RZ, 0x7610, R206 ;  /* 0x00007610ffce7816 */ /* 0x000fe400000000ce */
[----:B------:R-:W-:Y:S02]  /*1490*/  LOP3.LUT R117, R4, 0x6c, RZ, 0xfc, !PT ;  /* 0x0000006c04757812 */ /* 0x000fe400078efcff */
[----:B------:R-:W-:Y:S02]  /*14a0*/  PRMT R126, RZ, 0x7610, R126 ;  /* 0x00007610ff7e7816 */ /* 0x000fe4000000007e */
[----:B------:R-:W-:-:S02]  /*14b0*/  PRMT R200, RZ, 0x7610, R200 ;  /* 0x00007610ffc87816 */ /* 0x000fc400000000c8 */
[----:B------:R-:W-:Y:S02]  /*14c0*/  PRMT R182, RZ, 0x7610, R182 ;  /* 0x00007610ffb67816 */ /* 0x000fe400000000b6 */
[C---:B------:R-:W-:Y:S02]  /*14d0*/  LOP3.LUT R15, R4.reuse, 0x1e, RZ, 0xfc, !PT ;  /* 0x0000001e040f7812 */ /* 0x040fe400078efcff */
[C---:B------:R-:W-:Y:S02]  /*14e0*/  LOP3.LUT R122, R4.reuse, 0x74, RZ, 0xfc, !PT ;  /* 0x00000074047a7812 */ /* 0x040fe400078efcff */
[----:B------:R-:W-:Y:S02]  /*14f0*/  LOP3.LUT R123, R4, 0x7c, RZ, 0xfc, !PT ;  /* 0x0000007c047b7812 */ /* 0x000fe400078efcff */
[----:B------:R-:W-:Y:S02]  /*1500*/  PRMT R184, RZ, 0x7610, R184 ;  /* 0x00007610ffb87816 */ /* 0x000fe400000000b8 */
[----:B------:R-:W-:-:S02]  /*1510*/  PRMT R186, RZ, 0x7610, R186 ;  /* 0x00007610ffba7816 */ /* 0x000fc400000000ba */
[----:B------:R-:W-:Y:S02]  /*1520*/  PRMT R187, RZ, 0x7610, R187 ;  /* 0x00007610ffbb7816 */ /* 0x000fe400000000bb */
[----:B------:R-:W-:Y:S02]  /*1530*/  PRMT R189, RZ, 0x7610, R189 ;  /* 0x00007610ffbd7816 */ /* 0x000fe400000000bd */
[----:B------:R-:W-:Y:S02]  /*1540*/  PRMT R185, RZ, 0x7610, R185 ;  /* 0x00007610ffb97816 */ /* 0x000fe400000000b9 */
[----:B------:R-:W-:Y:S01]  /*1550*/  PRMT R191, RZ, 0x7610, R191 ;  /* 0x00007610ffbf7816 */ /* 0x000fe200000000bf */
[----:B------:R-:W-:Y:S01]  /*1560*/  IMAD R18, R18, UR23, RZ ;  /* 0x0000001712127c24 */ /* 0x000fe2000f8e02ff */
[----:B------:R-:W-:Y:S01]  /*1570*/  IADD3 R26, P5, PT, R27, R172, RZ ;  /* 0x000000ac1b1a7210 */ /* 0x000fe20007fbe0ff */
[----:B------:R-:W1:Y:S01]  /*1580*/  LDCU UR4, c[0x0][0x3b0] ;  /* 0x00007600ff0477ac */ /* 0x000e620008000800 */
[----:B------:R-:W-:-:S02]  /*1590*/  PLOP3.LUT P1, PT, PT, PT, UP1, 0x80, 0x8 ;  /* 0x000000000008781c */ /* 0x000fc40003f2f018 */
[----:B------:R-:W-:Y:S01]  /*15a0*/  ISETP.LT.AND P2, PT, R5, UR7, P2 ;  /* 0x0000000705007c0c */ /* 0x000fe20009741270 */
[----:B------:R-:W-:Y:S01]  /*15b0*/  IMAD R35, R170, 0x2, R153 ;  /* 0x00000002aa237824 */ /* 0x000fe200078e0299 */
[----:B------:R-:W-:Y:S01]  /*15c0*/  LOP3.LUT R5, R4, 0x40, RZ, 0xfc, !PT ;  /* 0x0000004004057812 */ /* 0x000fe200078efcff */
[----:B------:R-:W2:Y:S01]  /*15d0*/  @P0 LDG.E.U8 R242, desc[UR20][R24.64] ;  /* 0x0000001418f20981 */ /* 0x000ea2000c1e1100 */
[----:B------:R-:W-:Y:S02]  /*15e0*/  PLOP3.LUT P3, PT, PT, PT, UP1, 0x80, 0x8 ;  /* 0x000000000008781c */ /* 0x000fe40003f6f018 */
[----:B------:R-:W-:Y:S02]  /*15f0*/  LEA.HI.X.SX32 R27, R27, R173, 0x1, P5 ;  /* 0x000000ad1b1b7211 */ /* 0x000fe400028f0eff */
[----:B------:R-:W-:Y:S02]  /*1600*/  ISETP.LT.AND P1, PT, R12, UR7, P1 ;  /* 0x000000070c007c0c */ /* 0x000fe40008f21270 */
[----:B------:R-:W-:Y:S01]  /*1610*/  IADD3 R28, P5, PT, R29, R172, RZ ;  /* 0x000000ac1d1c7210 */ /* 0x000fe20007fbe0ff */
[----:B------:R-:W-:Y:S01]  /*1620*/  IMAD R59, R170, 0x2, R35 ;  /* 0x00000002aa3b7824 */ /* 0x000fe200078e0223 */
[----:B------:R-:W-:-:S02]  /*1630*/  LOP3.LUT R12, R4, 0x48, RZ, 0xfc, !PT ;  /* 0x00000048040c7812 */ /* 0x000fc400078efcff */
[----:B------:R-:W-:Y:S02]  /*1640*/  PLOP3.LUT P4, PT, PT, PT, UP1, 0x80, 0x8 ;  /* 0x000000000008781c */ /* 0x000fe40003f8f018 */
[----:B------:R-:W-:Y:S02]  /*1650*/  ISETP.LT.AND P3, PT, R5, UR7, P3 ;  /* 0x0000000705007c0c */ /* 0x000fe40009f61270 */
[----:B------:R-:W-:Y:S02]  /*1660*/  LEA.HI.X.SX32 R29, R29, R173, 0x1, P5 ;  /* 0x000000ad1d1d7211 */ /* 0x000fe400028f0eff */
[----:B------:R-:W-:Y:S01]  /*1670*/  IADD3 R30, P5, PT, R31, R172, RZ ;  /* 0x000000ac1f1e7210 */ /* 0x000fe20007fbe0ff */
[----:B------:R-:W-:Y:S01]  /*1680*/  IMAD R103, R170, 0x2, R59 ;  /* 0x00000002aa677824 */ /* 0x000fe200078e023b */
[----:B------:R-:W-:Y:S01]  /*1690*/  ISETP.LT.AND P4, PT, R12, UR7, P4 ;  /* 0x000000070c007c0c */ /* 0x000fe2000a781270 */
[----:B------:R-:W2:Y:S01]  /*16a0*/  @P2 LDG.E.U8 R238, desc[UR20][R28.64] ;  /* 0x000000141cee2981 */ /* 0x000ea2000c1e1100 */
[----:B------:R-:W-:-:S02]  /*16b0*/  LOP3.LUT R5, R4, 0x50, RZ, 0xfc, !PT ;  /* 0x0000005004057812 */ /* 0x000fc400078efcff */
[----:B------:R-:W-:Y:S01]  /*16c0*/  PLOP3.LUT P0, PT, PT, PT, UP1, 0x80, 0x8 ;  /* 0x000000000008781c */ /* 0x000fe20003f0f018 */
[----:B------:R-:W2:Y:S01]  /*16d0*/  @P1 LDG.E.U8 R240, desc[UR20][R26.64] ;  /* 0x000000141af01981 */ /* 0x000ea2000c1e1100 */
[----:B------:R-:W-:Y:S01]  /*16e0*/  LEA.HI.X.SX32 R31, R31, R173, 0x1, P5 ;  /* 0x000000ad1f1f7211 */ /* 0x000fe200028f0eff */
[----:B------:R-:W-:Y:S01]  /*16f0*/  IMAD R157, R170, 0x2, R103 ;  /* 0x00000002aa9d7824 */ /* 0x000fe200078e0267 */
[----:B------:R-:W-:Y:S02]  /*1700*/  ISETP.LT.AND P0, PT, R5, UR7, P0 ;  /* 0x0000000705007c0c */ /* 0x000fe40008701270 */
[----:B------:R-:W-:Y:S01]  /*1710*/  IADD3 R32, P5, PT, R33, R172, RZ ;  /* 0x000000ac21207210 */ /* 0x000fe20007fbe0ff */
[----:B------:R-:W2:Y:S01]  /*1720*/  @P3 LDG.E.U8 R236, desc[UR20][R30.64] ;  /* 0x000000141eec3981 */ /* 0x000ea2000c1e1100 */
[----:B------:R-:W-:Y:S02]  /*1730*/  LOP3.LUT R5, R4, 0x2, RZ, 0xfc, !PT ;  /* 0x0000000204057812 */ /* 0x000fe400078efcff */
[----:B------:R-:W-:Y:S01]  /*1740*/  PLOP3.LUT P2, PT, PT, PT, UP1, 0x80, 0x8 ;  /* 0x000000000008781c */ /* 0x000fe20003f4f018 */
[----:B------:R-:W-:Y:S01]  /*1750*/  IMAD R13, R170, 0x2, R157 ;  /* 0x00000002aa0d7824 */ /* 0x000fe200078e029d */
[----:B------:R-:W-:-:S02]  /*1760*/  LOP3.LUT R12, R4, 0x58, RZ, 0xfc, !PT ;  /* 0x00000058040c7812 */ /* 0x000fc400078efcff */
[----:B------:R-:W-:Y:S02]  /*1770*/  PLOP3.LUT P1, PT, PT, PT, UP1, 0x80, 0x8 ;  /* 0x000000000008781c */ /* 0x000fe40003f2f018 */
[----:B------:R-:W-:Y:S02]  /*1780*/  LEA.HI.X.SX32 R33, R33, R173, 0x1, P5 ;  /* 0x000000ad21217211 */ /* 0x000fe400028f0eff */
[----:B------:R-:W-:Y:S02]  /*1790*/  ISETP.LT.AND P2, PT, R5, UR7, P2 ;  /* 0x0000000705007c0c */ /* 0x000fe40009741270 */
[----:B------:R-:W-:Y:S01]  /*17a0*/  LOP3.LUT R5, R4, 0xa, RZ, 0xfc, !PT ;  /* 0x0000000a04057812 */ /* 0x000fe200078efcff */
[----:B------:R-:W2:Y:S01]  /*17b0*/  @P4 LDG.E.U8 R234, desc[UR20][R32.64] ;  /* 0x0000001420ea4981 */ /* 0x000ea2000c1e1100 */
[----:B------:R-:W-:Y:S02]  /*17c0*/  PLOP3.LUT P3, PT, PT, PT, UP1, 0x80, 0x8 ;  /* 0x000000000008781c */ /* 0x000fe40003f6f018 */
[----:B------:R-:W-:-:S02]  /*17d0*/  IADD3 R34, P5, PT, R35, R172, RZ ;  /* 0x000000ac23227210 */ /* 0x000fc40007fbe0ff */
[----:B------:R-:W-:Y:S02]  /*17e0*/  ISETP.LT.AND P1, PT, R12, UR7, P1 ;  /* 0x000000070c007c0c */ /* 0x000fe40008f21270 */
[----:B------:R-:W-:Y:S02]  /*17f0*/  ISETP.LT.AND P3, PT, R5, UR7, P3 ;  /* 0x0000000705007c0c */ /* 0x000fe40009f61270 */
[----:B------:R-:W-:Y:S02]  /*1800*/  IADD3 R36, P4, PT, R13, R172, RZ ;  /* 0x000000ac0d247210 */ /* 0x000fe40007f9e0ff */
[-C--:B------:R-:W-:Y:S02]  /*1810*/  LEA.HI.X.SX32 R35, R35, R173.reuse, 0x1, P5 ;  /* 0x000000ad23237211 */ /* 0x080fe400028f0eff */
[----:B------:R-:W-:Y:S02]  /*1820*/  LOP3.LUT R5, R4, 0x12, RZ, 0xfc, !PT ;  /* 0x0000001204057812 */ /* 0x000fe400078efcff */
[----:B------:R-:W-:Y:S01]  /*1830*/  PLOP3.LUT P5, PT, PT, PT, UP1, 0x80, 0x8 ;  /* 0x000000000008781c */ /* 0x000fe20003faf018 */
[----:B------:R-:W-:Y:S01]  /*1840*/  IMAD R71, R170, 0x2, R13 ;  /* 0x00000002aa477824 */ /* 0x000fe200078e020d */
[----:B------:R-:W-:Y:S01]  /*1850*/  LEA.HI.X.SX32 R37, R13, R173, 0x1, P4 ;  /* 0x000000ad0d257211 */ /* 0x000fe200020f0eff */
[----:B------:R-:W2:Y:S01]  /*1860*/  @P0 LDG.E.U8 R232, desc[UR20][R34.64] ;  /* 0x0000001422e80981 */ /* 0x000ea2000c1e1100 */
[----:B------:R-:W-:-:S02]  /*1870*/  ISETP.LT.AND P4, PT, R5, UR7, P5 ;  /* 0x0000000705007c0c */ /* 0x000fc4000af81270 */
[CC--:B------:R-:W-:Y:S01]  /*1880*/  IADD3 R38, P5, PT, R39.reuse, R172.reuse, RZ ;  /* 0x000000ac27267210 */ /* 0x0c0fe20007fbe0ff */
[----:B------:R-:W2:Y:S01]  /*1890*/  @P1 LDG.E.U8 R230, desc[UR20][R36.64] ;  /* 0x0000001424e61981 */ /* 0x000ea2000c1e1100 */
[----:B------:R-:W-:Y:S02]  /*18a0*/  LOP3.LUT R5, R4, 0x1a, RZ, 0xfc, !PT ;  /* 0x0000001a04057812 */ /* 0x000fe400078efcff */
[----:B------:R-:W-:Y:S02]  /*18b0*/  LEA.HI.X.SX32 R39, R39, R173, 0x1, P5 ;  /* 0x000000ad27277211 */ /* 0x000fe400028f0eff */
[----:B------:R-:W-:Y:S02]  /*18c0*/  PLOP3.LUT P1, PT, PT, PT, UP1, 0x80, 0x8 ;  /* 0x000000000008781c */ /* 0x000fe40003f2f018 */
[----:B------:R-:W-:Y:S01]  /*18d0*/  IADD3 R40, P5, PT, R41, R172, RZ ;  /* 0x000000ac29287210 */ /* 0x000fe20007fbe0ff */
[----:B------:R-:W2:Y:S01]  /*18e0*/  @P2 LDG.E.U8 R245, desc[UR20][R38.64] ;  /* 0x0000001426f52981 */ /* 0x000ea2000c1e1100 */
[----:B------:R-:W-:-:S02]  /*18f0*/  ISETP.LT.AND P1, PT, R5, UR7, P1 ;  /* 0x0000000705007c0c */ /* 0x000fc40008f21270 */
        /* <DEDUP_REMOVED lines=8> */
[C---:B------:R-:W-:Y:S01]  /*1980*/  IADD3 R44, P5, PT, R45.reuse, R172, RZ ;  /* 0x000000ac2d2c7210 */ /* 0x040fe20007fbe0ff */
[C---:B------:R-:W-:Y:S01]  /*1990*/  IMAD R159, R170.reuse, 0x2, R115 ;  /* 0x00000002aa9f7824 */ /* 0x040fe200078e0273 */
[----:B------:R-:W2:Y:S02]  /*19a0*/  @P4 LDG.E.U8 R243, desc[UR20][R42.64] ;  /* 0x000000142af34981 */ /* 0x000ea4000c1e1100 */
[----:B------:R-:W-:Y:S01]  /*19b0*/  LEA.HI.X.SX32 R45, R45, R173, 0x1, P5 ;  /* 0x000000ad2d2d7211 */ /* 0x000fe200028f0eff */
[----:B------:R-:W-:Y:S01]  /*19c0*/  IMAD R61, R170, 0x2, R159 ;  /* 0x00000002aa3d7824 */ /* 0x000fe200078e029f */
[C---:B------:R-:W-:Y:S02]  /*19d0*/  LOP3.LUT R12, R4.reuse, 0x22, RZ, 0xfc, !PT ;  /* 0x00000022040c7812 */ /* 0x040fe400078efcff */
[----:B------:R-:W-:Y:S01]  /*19e0*/  PLOP3.LUT P0, PT, PT, PT, UP1, 0x80, 0x8 ;  /* 0x000000000008781c */ /* 0x000fe20003f0f018 */
[----:B------:R-:W2:Y:S01]  /*19f0*/  @P1 LDG.E.U8 R241, desc[UR20][R44.64] ;  /* 0x000000142cf11981 */ /* 0x000ea2000c1e1100 */
[----:B------:R-:W-:-:S02]  /*1a00*/  LOP3.LUT R5, R4, 0x32, RZ, 0xfc, !PT ;  /* 0x0000003204057812 */ /* 0x000fc400078efcff */
[----:B------:R-:W-:Y:S02]  /*1a10*/  PLOP3.LUT P4, PT, PT, PT, UP1, 0x80, 0x8 ;  /* 0x000000000008781c */ /* 0x000fe40003f8f018 */
[-C--:B------:R-:W-:Y:S01]  /*1a20*/  IADD3 R46, P5, PT, R47, R172.reuse, RZ ;  /* 0x000000ac2f2e7210 */ /* 0x080fe20007fbe0ff */
[----:B------:R-:W-:Y:S01]  /*1a30*/  IMAD R91, R170, 0x2, R61 ;  /* 0x00000002aa5b7824 */ /* 0x000fe200078e023d */
[----:B------:R-:W-:Y:S02]  /*1a40*/  ISETP.LT.AND P0, PT, R12, UR7, P0 ;  /* 0x000000070c007c0c */ /* 0x000fe40008701270 */
[----:B------:R-:W-:Y:S02]  /*1a50*/  ISETP.LT.AND P4, PT, R5, UR7, P4 ;  /* 0x0000000705007c0c */ /* 0x000fe4000a781270 */
[----:B------:R-:W-:Y:S02]  /*1a60*/  IADD3 R48, P1, PT, R49, R172, RZ ;  /* 0x000000ac31307210 */ /* 0x000fe40007f3e0ff */
[----:B------:R-:W-:-:S02]  /*1a70*/  LEA.HI.X.SX32 R47, R47, R173, 0x1, P5 ;  /* 0x000000ad2f2f7211 */ /* 0x000fc400028f0eff */
[----:B------:R-:W-:Y:S02]  /*1a80*/  LOP3.LUT R5, R4, 0x42, RZ, 0xfc, !PT ;  /* 0x0000004204057812 */ /* 0x000fe400078efcff */
[----:B------:R-:W-:Y:S01]  /*1a90*/  PLOP3.LUT P5, PT, PT, PT, UP1, 0x80, 0x8 ;  /* 0x000000000008781c */ /* 0x000fe20003faf018 */
[C---:B------:R-:W-:Y:S01]  /*1aa0*/  IMAD R119, R170.reuse, 0x2, R91 ;  /* 0x00000002aa777824 */ /* 0x040fe200078e025b */
[----:B------:R-:W-:Y:S01]  /*1ab0*/  LEA.HI.X.SX32 R49, R49, R173, 0x1, P1 ;  /* 0x000000ad31317211 */ /* 0x000fe200008f0eff */
[----:B------:R-:W2:Y:S01]  /*1ac0*/  @P0 LDG.E.U8 R239, desc[UR20][R46.64] ;  /* 0x000000142eef0981 */ /* 0x000ea2000c1e1100 */
[----:B------:R-:W-:Y:S02]  /*1ad0*/  ISETP.LT.AND P1, PT, R5, UR7, P5 ;  /* 0x0000000705007c0c */ /* 0x000fe4000af21270 */
[----:B------:R-:W-:Y:S01]  /*1ae0*/  IADD3 R50, P5, PT, R51, R172, RZ ;  /* 0x000000ac33327210 */ /* 0x000fe20007fbe0ff */
[----:B------:R-:W-:Y:S01]  /*1af0*/  IMAD R161, R170, 0x2, R119 ;  /* 0x00000002aaa17824 */ /* 0x000fe200078e0277 */
[----:B------:R-:W-:Y:S01]  /*1b00*/  LOP3.LUT R12, R4, 0x3a, RZ, 0xfc, !PT ;  /* 0x0000003a040c7812 */ /* 0x000fe200078efcff */
[----:B------:R-:W2:Y:S01]  /*1b10*/  @P2 LDG.E.U8 R237, desc[UR20][R48.64] ;  /* 0x0000001430ed2981 */ /* 0x000ea2000c1e1100 */
[----:B------:R-:W-:-:S02]  /*1b20*/  PLOP3.LUT P3, PT, PT, PT, UP1, 0x80, 0x8 ;  /* 0x000000000008781c */ /* 0x000fc40003f6f018 */
[-C--:B------:R-:W-:Y:S01]  /*1b30*/  LEA.HI.X.SX32 R51, R51, R173.reuse, 0x1, P5 ;  /* 0x000000ad33337211 */ /* 0x080fe200028f0eff */
[----:B------:R-:W-:Y:S01]  /*1b40*/  IMAD R65, R170, 0x2, R161 ;  /* 0x00000002aa417824 */ /* 0x000fe200078e02a1 */
[C---:B------:R-:W-:Y:S02]  /*1b50*/  IADD3 R52, P5, PT, R53.reuse, R172, RZ ;  /* 0x000000ac35347210 */ /* 0x040fe40007fbe0ff */
[----:B------:R-:W-:Y:S01]  /*1b60*/  ISETP.LT.AND P3, PT, R12, UR7, P3 ;  /* 0x000000070c007c0c */ /* 0x000fe20009f61270 */
[----:B------:R-:W2:Y:S01]  /*1b70*/  @P4 LDG.E.U8 R235, desc[UR20][R50.64] ;  /* 0x0000001432eb4981 */ /* 0x000ea2000c1e1100 */
[----:B------:R-:W-:Y:S02]  /*1b80*/  LOP3.LUT R12, R4, 0x4a, RZ, 0xfc, !PT ;  /* 0x0000004a040c7812 */ /* 0x000fe400078efcff */
[----:B------:R-:W-:Y:S01]  /*1b90*/  PLOP3.LUT P0, PT, PT, PT, UP1, 0x80, 0x8 ;  /* 0x000000000008781c */ /* 0x000fe20003f0f018 */
[----:B------:R-:W-:Y:S01]  /*1ba0*/  IMAD R93, R170, 0x2, R65 ;  /* 0x00000002aa5d7824 */ /* 0x000fe200078e0241 */
[----:B------:R-:W-:-:S02]  /*1bb0*/  LEA.HI.X.SX32 R53, R53, R173, 0x1, P5 ;  /* 0x000000ad35357211 */ /* 0x000fc400028f0eff */
[CC--:B------:R-:W-:Y:S02]  /*1bc0*/  IADD3 R54, P5, PT, R55.reuse, R172.reuse, RZ ;  /* 0x000000ac37367210 */ /* 0x0c0fe40007fbe0ff */
[----:B------:R-:W-:Y:S02]  /*1bd0*/  LOP3.LUT R5, R4, 0x52, RZ, 0xfc, !PT ;  /* 0x0000005204057812 */ /* 0x000fe400078efcff */
[----:B------:R-:W-:Y:S02]  /*1be0*/  PLOP3.LUT P2, PT, PT, PT, UP1, 0x80, 0x8 ;  /* 0x000000000008781c */ /* 0x000fe40003f4f018 */
[----:B------:R-:W-:Y:S01]  /*1bf0*/  ISETP.LT.AND P0, PT, R12, UR7, P0 ;  /* 0x000000070c007c0c */ /* 0x000fe20008701270 */
[----:B------:R-:W-:Y:S01]  /*1c00*/  IMAD R121, R170, 0x2, R93 ;  /* 0x00000002aa797824 */ /* 0x000fe200078e025d */
[----:B------:R-:W-:Y:S01]  /*1c10*/  LEA.HI.X.SX32 R55, R55, R173, 0x1, P5 ;  /* 0x000000ad37377211 */ /* 0x000fe200028f0eff */
[----:B------:R-:W2:Y:S01]  /*1c20*/  @P3 LDG.E.U8 R233, desc[UR20][R52.64] ;  /* 0x0000001434e93981 */ /* 0x000ea2000c1e1100 */
[----:B------:R-:W-:-:S02]  /*1c30*/  IADD3 R56, P5, PT, R57, R172, RZ ;  /* 0x000000ac39387210 */ /* 0x000fc40007fbe0ff */
[----:B------:R-:W-:Y:S01]  /*1c40*/  ISETP.LT.AND P2, PT, R5, UR7, P2 ;  /* 0x0000000705007c0c */ /* 0x000fe20009741270 */
[C---:B------:R-:W-:Y:S01]  /*1c50*/  IMAD R165, R170.reuse, 0x2, R121 ;  /* 0x00000002aaa57824 */ /* 0x040fe200078e0279 */
[-C--:B------:R-:W-:Y:S01]  /*1c60*/  LEA.HI.X.SX32 R57, R57, R173.reuse, 0x1, P5 ;  /* 0x000000ad39397211 */ /* 0x080fe200028f0eff */
[----:B------:R-:W2:Y:S01]  /*1c70*/  @P1 LDG.E.U8 R231, desc[UR20][R54.64] ;  /* 0x0000001436e71981 */ /* 0x000ea2000c1e1100 */
[CC--:B------:R-:W-:Y:S01]  /*1c80*/  IADD3 R58, P5, PT, R59.reuse, R172.reuse, RZ ;  /* 0x000000ac3b3a7210 */ /* 0x0c0fe20007fbe0ff */
[C---:B------:R-:W-:Y:S02]  /*1c90*/  IMAD R67, R170.reuse, 0x2, R165 ;  /* 0x00000002aa437824 */ /* 0x040fe400078e02a5 */
[----:B------:R-:W2:Y:S01]  /*1ca0*/  @P0 LDG.E.U8 R229, desc[UR20][R56.64] ;  /* 0x0000001438e50981 */ /* 0x000ea2000c1e1100 */
[----:B------:R-:W-:Y:S01]  /*1cb0*/  LEA.HI.X.SX32 R59, R59, R173, 0x1, P5 ;  /* 0x000000ad3b3b7211 */ /* 0x000fe200028f0eff */
[----:B------:R-:W-:Y:S01]  /*1cc0*/  IMAD R95, R170, 0x2, R67 ;  /* 0x00000002aa5f7824 */ /* 0x000fe200078e0243 */
[----:B------:R-:W-:-:S02]  /*1cd0*/  IADD3 R60, P0, PT, R61, R172, RZ ;  /* 0x000000ac3d3c7210 */ /* 0x000fc40007f1e0ff */
[----:B------:R-:W-:Y:S01]  /*1ce0*/  LOP3.LUT R5, R4, 0x4, RZ, 0xfc, !PT ;  /* 0x0000000404057812 */ /* 0x000fe200078efcff */
[----:B------:R-:W2:Y:S01]  /*1cf0*/  @P2 LDG.E.U8 R227, desc[UR20][R58.64] ;  /* 0x000000143ae32981 */ /* 0x000ea2000c1e1100 */
[----:B------:R-:W-:Y:S01]  /*1d00*/  PLOP3.LUT P4, PT, PT, PT, UP1, 0x80, 0x8 ;  /* 0x000000000008781c */ /* 0x000fe20003f8f018 */
[C---:B------:R-:W-:Y:S01]  /*1d10*/  IMAD R125, R170.reuse, 0x2, R95 ;  /* 0x00000002aa7d7824 */ /* 0x040fe200078e025f */
[----:B------:R-:W-:Y:S02]  /*1d20*/  LEA.HI.X.SX32 R61, R61, R173, 0x1, P0 ;  /* 0x000000ad3d3d7211 */ /* 0x000fe400000f0eff */
[----:B------:R-:W-:Y:S02]  /*1d30*/  IADD3 R64, P2, PT, R65, R172, RZ ;  /* 0x000000ac41407210 */ /* 0x000fe40007f5e0ff */
[----:B------:R-:W-:Y:S01]  /*1d40*/  PLOP3.LUT P0, PT, PT, PT, UP1, 0x80, 0x8 ;  /* 0x000000000008781c */ /* 0x000fe20003f0f018 */
[----:B------:R-:W-:Y:S01]  /*1d50*/  IMAD R167, R170, 0x2, R125 ;  /* 0x00000002aaa77824 */ /* 0x000fe200078e027d */
[----:B------:R-:W-:-:S02]  /*1d60*/  ISETP.LT.AND P4, PT, R5, UR7, P4 ;  /* 0x0000000705007c0c */ /* 0x000fc4000a781270 */
[----:B------:R-:W-:Y:S02]  /*1d70*/  LEA.HI.X.SX32 R65, R65, R173, 0x1, P2 ;  /* 0x000000ad41417211 */ /* 0x000fe400010f0eff */
[----:B------:R-:W-:Y:S02]  /*1d80*/  LOP3.LUT R5, R4, 0x60, RZ, 0xfc, !PT ;  /* 0x0000006004057812 */ /* 0x000fe400078efcff */
[----:B------:R-:W-:Y:S02]  /*1d90*/  PLOP3.LUT P1, PT, PT, PT, UP1, 0x80, 0x8 ;  /* 0x000000000008781c */ /* 0x000fe40003f2f018 */
[----:B------:R-:W-:Y:S02]  /*1da0*/  ISETP.LT.AND P0, PT, R62, UR7, P0 ;  /* 0x000000073e007c0c */ /* 0x000fe40008701270 */
[----:B------:R-:W-:Y:S01]  /*1db0*/  PLOP3.LUT P2, PT, PT, PT, UP1, 0x80, 0x8 ;  /* 0x000000000008781c */ /* 0x000fe20003f4f018 */
[----:B------:R-:W-:Y:S01]  /*1dc0*/  IMAD R175, R170, 0x2, R167 ;  /* 0x00000002aaaf7824 */ /* 0x000fe200078e02a7 */
[----:B------:R-:W-:-:S02]  /*1dd0*/  IADD3 R66, P5, PT, R67, R172, RZ ;  /* 0x000000ac43427210 */ /* 0x000fc40007fbe0ff */
[----:B------:R-:W-:Y:S02]  /*1de0*/  ISETP.LT.AND P1, PT, R5, UR7, P1 ;  /* 0x0000000705007c0c */ /* 0x000fe40008f21270 */
[----:B------:R-:W-:Y:S02]  /*1df0*/  ISETP.LT.AND P2, PT, R63, UR7, P2 ;  /* 0x000000073f007c0c */ /* 0x000fe40009741270 */
[----:B------:R-:W-:Y:S02]  /*1e00*/  LEA.HI.X.SX32 R67, R67, R173, 0x1, P5 ;  /* 0x000000ad43437211 */ /* 0x000fe400028f0eff */
[----:B------:R-:W-:Y:S02]  /*1e10*/  IADD3 R68, P5, PT, R175, R172, RZ ;  /* 0x000000acaf447210 */ /* 0x000fe40007fbe0ff */
[----:B------:R-:W-:Y:S01]  /*1e20*/  LOP3.LUT R12, R4, 0x5a, RZ, 0xfc, !PT ;  /* 0x0000005a040c7812 */ /* 0x000fe200078efcff */
[----:B------:R-:W2:Y:S01]  /*1e30*/  @P0 LDG.E.U8 R218, desc[UR20][R66.64] ;  /* 0x0000001442da0981 */ /* 0x000ea2000c1e1100 */
[----:B------:R-:W-:-:S02]  /*1e40*/  PLOP3.LUT P3, PT, PT, PT, UP1, 0x80, 0x8 ;  /* 0x000000000008781c */ /* 0x000fc40003f6f018 */
[----:B------:R-:W-:Y:S01]  /*1e50*/  LEA.HI.X.SX32 R69, R175, R173, 0x1, P5 ;  /* 0x000000adaf457211 */ /* 0x000fe200028f0eff */
[----:B------:R-:W2:Y:S01]  /*1e60*/  @P1 LDG.E.U8 R228, desc[UR20][R60.64] ;  /* 0x000000143ce41981 */ /* 0x000ea2000c1e1100 */
[----:B------:R-:W-:Y:S02]  /*1e70*/  ISETP.LT.AND P3, PT, R12, UR7, P3 ;  /* 0x000000070c007c0c */ /* 0x000fe40009f61270 */
[----:B------:R-:W-:Y:S01]  /*1e80*/  LOP3.LUT R12, R4, 0xc, RZ, 0xfc, !PT ;  /* 0x0000000c040c7812 */ /* 0x000fe200078efcff */
[----:B------:R-:W2:Y:S01]  /*1e90*/  @P2 LDG.E.U8 R220, desc[UR20][R68.64] ;  /* 0x0000001444dc2981 */ /* 0x000ea2000c1e1100 */
[----:B------:R-:W-:Y:S02]  /*1ea0*/  PLOP3.LUT P0, PT, PT, PT, UP1, 0x80, 0x8 ;  /* 0x000000000008781c */ /* 0x000fe40003f0f018 */
[----:B------:R-:W-:Y:S02]  /*1eb0*/  IADD3 R70, P5, PT, R71, R172, RZ ;  /* 0x000000ac47467210 */ /* 0x000fe40007fbe0ff */
[----:B------:R-:W-:-:S02]  /*1ec0*/  PLOP3.LUT P1, PT, PT, PT, UP1, 0x80, 0x8 ;  /* 0x000000000008781c */ /* 0x000fc40003f2f018 */
[----:B------:R-:W-:Y:S02]  /*1ed0*/  ISETP.LT.AND P0, PT, R12, UR7, P0 ;  /* 0x000000070c007c0c */ /* 0x000fe40008701270 */
[----:B------:R-:W-:Y:S02]  /*1ee0*/  IADD3 R72, P2, PT, R73, R172, RZ ;  /* 0x000000ac49487210 */ /* 0x000fe40007f5e0ff */
[----:B------:R-:W-:Y:S02]  /*1ef0*/  LEA.HI.X.SX32 R71, R71, R173, 0x1, P5 ;  /* 0x000000ad47477211 */ /* 0x000fe400028f0eff */
[----:B------:R-:W-:Y:S02]  /*1f00*/  LOP3.LUT R12, R4, 0x1c, RZ, 0xfc, !PT ;  /* 0x0000001c040c7812 */ /* 0x000fe400078efcff */
[----:B------:R-:W-:Y:S01]  /*1f10*/  PLOP3.LUT P5, PT, PT, PT, UP1, 0x80, 0x8 ;  /* 0x000000000008781c */ /* 0x000fe20003faf018 */
[----:B------:R-:W2:Y:S01]  /*1f20*/  @P3 LDG.E.U8 R225, desc[UR20][R70.64] ;  /* 0x0000001446e13981 */ /* 0x000ea2000c1e1100 */
[----:B------:R-:W-:-:S02]  /*1f30*/  ISETP.LT.AND P1, PT, R19, UR7, P1 ;  /* 0x0000000713007c0c */ /* 0x000fc40008f21270 */
[-C--:B------:R-:W-:Y:S02]  /*1f40*/  LEA.HI.X.SX32 R73, R73, R173.reuse, 0x1, P2 ;  /* 0x000000ad49497211 */ /* 0x080fe400010f0eff */
[----:B------:R-:W-:Y:S02]  /*1f50*/  ISETP.LT.AND P2, PT, R12, UR7, P5 ;  /* 0x000000070c007c0c */ /* 0x000fe4000af41270 */
[CC--:B------:R-:W-:Y:S01]  /*1f60*/  IADD3 R74, P5, PT, R75.reuse, R172.reuse, RZ ;  /* 0x000000ac4b4a7210 */ /* 0x0c0fe20007fbe0ff */
[----:B------:R-:W2:Y:S01]  /*1f70*/  @P4 LDG.E.U8 R180, desc[UR20][R72.64] ;  /* 0x0000001448b44981 */ /* 0x000ea2000c1e1100 */
[----:B------:R-:W-:Y:S02]  /*1f80*/  LOP3.LUT R12, R4, 0x24, RZ, 0xfc, !PT ;  /* 0x00000024040c7812 */ /* 0x000fe400078efcff */
[----:B------:R-:W-:Y:S02]  /*1f90*/  LEA.HI.X.SX32 R75, R75, R173, 0x1, P5 ;  /* 0x000000ad4b4b7211 */ /* 0x000fe400028f0eff */
[----:B------:R-:W-:Y:S01]  /*1fa0*/  PLOP3.LUT P3, PT, PT, PT, UP1, 0x80, 0x8 ;  /* 0x000000000008781c */ /* 0x000fe20003f6f018 */
[----:B------:R-:W2:Y:S01]  /*1fb0*/  @P1 LDG.E.U8 R226, desc[UR20][R64.64] ;  /* 0x0000001440e21981 */ /* 0x000ea2000c1e1100 */
[----:B------:R-:W-:-:S02]  /*1fc0*/  IADD3 R76, P5, PT, R77, R172, RZ ;  /* 0x000000ac4d4c7210 */ /* 0x000fc40007fbe0ff */
[----:B------:R-:W-:Y:S01]  /*1fd0*/  ISETP.LT.AND P3, PT, R12, UR7, P3 ;  /* 0x000000070c007c0c */ /* 0x000fe20009f61270 */
[----:B------:R-:W2:Y:S01]  /*1fe0*/  @P0 LDG.E.U8 R188, desc[UR20][R74.64] ;  /* 0x000000144abc0981 */ /* 0x000ea2000c1e1100 */
[----:B------:R-:W-:Y:S02]  /*1ff0*/  IADD3 R78, P0, PT, R79, R172, RZ ;  /* 0x000000ac4f4e7210 */ /* 0x000fe40007f1e0ff */
[----:B------:R-:W-:Y:S02]  /*2000*/  LEA.HI.X.SX32 R77, R77, R173, 0x1, P5 ;  /* 0x000000ad4d4d7211 */ /* 0x000fe400028f0eff */
[C---:B------:R-:W-:Y:S02]  /*2010*/  LOP3.LUT R12, R4.reuse, 0x3c, RZ, 0xfc, !PT ;  /* 0x0000003c040c7812 */ /* 0x040fe400078efcff */
[----:B------:R-:W-:Y:S02]  /*2020*/  PLOP3.LUT P5, PT, PT, PT, UP1, 0x80, 0x8 ;  /* 0x000000000008781c */ /* 0x000fe40003faf018 */
[----:B------:R-:W-:-:S02]  /*2030*/  LOP3.LUT R13, R4, 0x14, RZ, 0xfc, !PT ;  /* 0x00000014040d7812 */ /* 0x000fc400078efcff */
[----:B------:R-:W-:Y:S02]  /*2040*/  PLOP3.LUT P1, PT, PT, PT, UP1, 0x80, 0x8 ;  /* 0x000000000008781c */ /* 0x000fe40003f2f018 */
[----:B------:R-:W-:Y:S02]  /*2050*/  LEA.HI.X.SX32 R79, R79, R173, 0x1, P0 ;  /* 0x000000ad4f4f7211 */ /* 0x000fe400000f0eff */
[----:B------:R-:W-:Y:S02]  /*2060*/  ISETP.LT.AND P0, PT, R12, UR7, P5 ;  /* 0x000000070c007c0c */ /* 0x000fe4000af01270 */
[----:B------:R-:W-:Y:S01]  /*2070*/  ISETP.LT.AND P1, PT, R13, UR7, P1 ;  /* 0x000000070d007c0c */ /* 0x000fe20008f21270 */
[----:B------:R-:W2:Y:S01]  /*2080*/  @P2 LDG.E.U8 R192, desc[UR20][R78.64] ;  /* 0x000000144ec02981 */ /* 0x000ea2000c1e1100 */
[----:B------:R-:W-:-:S04]  /*2090*/  IADD3 R84, P5, PT, R85, R172, RZ ;  /* 0x000000ac55547210 */ /* 0x000fc80007fbe0ff */
[-C--:B------:R-:W-:Y:S02]  /*20a0*/  LEA.HI.X.SX32 R85, R85, R173.reuse, 0x1, P5 ;  /* 0x000000ad55557211 */ /* 0x080fe400028f0eff */
[CC--:B------:R-:W-:Y:S02]  /*20b0*/  IADD3 R90, P5, PT, R91.reuse, R172.reuse, RZ ;  /* 0x000000ac5b5a7210 */ /* 0x0c0fe40007fbe0ff */
[----:B------:R-:W-:Y:S01]  /*20c0*/  LOP3.LUT R13, R4, 0x2c, RZ, 0xfc, !PT ;  /* 0x0000002c040d7812 */ /* 0x000fe200078efcff */
[----:B------:R-:W2:Y:S01]  /*20d0*/  @P0 LDG.E.U8 R198, desc[UR20][R84.64] ;  /* 0x0000001454c60981 */ /* 0x000ea2000c1e1100 */
[----:B------:R-:W-:Y:S02]  /*20e0*/  PLOP3.LUT P4, PT, PT, PT, UP1, 0x80, 0x8 ;  /* 0x000000000008781c */ /* 0x000fe40003f8f018 */
[----:B------:R-:W-:Y:S01]  /*20f0*/  LEA.HI.X.SX32 R91, R91, R173, 0x1, P5 ;  /* 0x000000ad5b5b7211 */ /* 0x000fe200028f0eff */
[----:B------:R-:W2:Y:S01]  /*2100*/  @P1 LDG.E.U8 R190, desc[UR20][R76.64] ;  /* 0x000000144cbe1981 */ /* 0x000ea2000c1e1100 */
[----:B------:R-:W-:-:S02]  /*2110*/  IADD3 R92, P5, PT, R93, R172, RZ ;  /* 0x000000ac5d5c7210 */ /* 0x000fc40007fbe0ff */
[----:B------:R-:W-:Y:S01]  /*2120*/  ISETP.LT.AND P4, PT, R13, UR7, P4 ;  /* 0x000000070d007c0c */ /* 0x000fe2000a781270 */
[----:B------:R-:W-:Y:S01]  /*2130*/  IMAD R175, R170, 0x2, R175 ;  /* 0x00000002aaaf7824 */ /* 0x000fe200078e02af */
[-C--:B------:R-:W-:Y:S02]  /*2140*/  IADD3 R80, P1, PT, R81, R172.reuse, RZ ;  /* 0x000000ac51507210 */ /* 0x080fe40007f3e0ff */
[-C--:B------:R-:W-:Y:S02]  /*2150*/  IADD3 R82, P2, PT, R83, R172.reuse, RZ ;  /* 0x000000ac53527210 */ /* 0x080fe40007f5e0ff */
[----:B------:R-:W-:Y:S02]  /*2160*/  LEA.HI.X.SX32 R93, R93, R173, 0x1, P5 ;  /* 0x000000ad5d5d7211 */ /* 0x000fe400028f0eff */
[----:B------:R-:W-:Y:S02]  /*2170*/  LOP3.LUT R13, R4, 0x44, RZ, 0xfc, !PT ;  /* 0x00000044040d7812 */ /* 0x000fe400078efcff */
[----:B------:R-:W-:-:S02]  /*2180*/  IADD3 R94, P5, PT, R95, R172, RZ ;  /* 0x000000ac5f5e7210 */ /* 0x000fc40007fbe0ff */
[----:B------:R-:W-:Y:S02]  /*2190*/  PLOP3.LUT P0, PT, PT, PT, UP1, 0x80, 0x8 ;  /* 0x000000000008781c */ /* 0x000fe40003f0f018 */
[-C--:B------:R-:W-:Y:S02]  /*21a0*/  LEA.HI.X.SX32 R81, R81, R173.reuse, 0x1, P1 ;  /* 0x000000ad51517211 */ /* 0x080fe400008f0eff */
[-C--:B------:R-:W-:Y:S02]  /*21b0*/  LEA.HI.X.SX32 R83, R83, R173.reuse, 0x1, P2 ;  /* 0x000000ad53537211 */ /* 0x080fe400010f0eff */
[----:B------:R-:W-:Y:S01]  /*21c0*/  PLOP3.LUT P2, PT, PT, PT, UP1, 0x80, 0x8 ;  /* 0x000000000008781c */ /* 0x000fe20003f4f018 */
[----:B------:R-:W2:Y:S01]  /*21d0*/  @P3 LDG.E.U8 R194, desc[UR20][R80.64] ;  /* 0x0000001450c23981 */ /* 0x000ea2000c1e1100 */
[----:B------:R-:W-:Y:S02]  /*21e0*/  LEA.HI.X.SX32 R95, R95, R173, 0x1, P5 ;  /* 0x000000ad5f5f7211 */ /* 0x000fe400028f0eff */
[----:B------:R-:W-:Y:S01]  /*21f0*/  ISETP.LT.AND P0, PT, R13, UR7, P0 ;  /* 0x000000070d007c0c */ /* 0x000fe20008701270 */
[----:B------:R-:W2:Y:S01]  /*2200*/  @P4 LDG.E.U8 R196, desc[UR20][R82.64] ;  /* 0x0000001452c44981 */ /* 0x000ea2000c1e1100 */
[----:B------:R-:W-:Y:S01]  /*2210*/  IADD3 R96, P5, PT, R175, R172, RZ ;  /* 0x000000acaf607210 */ /* 0x000fe20007fbe0ff */
[----:B------:R-:W0:Y:S01]  /*2220*/  I2F.RP R13, R174 ;  /* 0x000000ae000d7306 */ /* 0x000e220000209400 */
[----:B------:R-:W-:-:S02]  /*2230*/  LOP3.LUT R12, R4, 0x4c, RZ, 0xfc, !PT ;  /* 0x0000004c040c7812 */ /* 0x000fc400078efcff */
[----:B------:R-:W-:Y:S02]  /*2240*/  PLOP3.LUT P1, PT, PT, PT, UP1, 0x80, 0x8 ;  /* 0x000000000008781c */ /* 0x000fe40003f2f018 */
[----:B------:R-:W-:Y:S02]  /*2250*/  ISETP.LT.AND P2, PT, R86, UR7, P2 ;  /* 0x0000000756007c0c */ /* 0x000fe40009741270 */
[----:B------:R-:W-:Y:S02]  /*2260*/  PLOP3.LUT P3, PT, PT, PT, UP1, 0x80, 0x8 ;  /* 0x000000000008781c */ /* 0x000fe40003f6f018 */
[----:B------:R-:W-:Y:S02]  /*2270*/  LEA.HI.X.SX32 R97, R175, R173, 0x1, P5 ;  /* 0x000000adaf617211 */ /* 0x000fe400028f0eff */
[----:B------:R-:W-:Y:S02]  /*2280*/  IADD3 R98, P5, PT, R99, R172, RZ ;  /* 0x000000ac63627210 */ /* 0x000fe40007fbe0ff */
[----:B------:R-:W-:-:S02]  /*2290*/  ISETP.LT.AND P1, PT, R12, UR7, P1 ;  /* 0x000000070c007c0c */ /* 0x000fc40008f21270 */
[----:B------:R-:W-:Y:S02]  /*22a0*/  PLOP3.LUT P4, PT, PT, PT, UP1, 0x80, 0x8 ;  /* 0x000000000008781c */ /* 0x000fe40003f8f018 */
[----:B------:R-:W-:Y:S01]  /*22b0*/  ISETP.LT.AND P3, PT, R87, UR7, P3 ;  /* 0x0000000757007c0c */ /* 0x000fe20009f61270 */
[----:B------:R-:W2:Y:S01]  /*22c0*/  @P2 LDG.E.U8 R195, desc[UR20][R90.64] ;  /* 0x000000145ac32981 */ /* 0x000ea2000c1e1100 */
[-C--:B------:R-:W-:Y:S02]  /*22d0*/  LEA.HI.X.SX32 R99, R99, R173.reuse, 0x1, P5 ;  /* 0x000000ad63637211 */ /* 0x080fe400028f0eff */
[C---:B------:R-:W-:Y:S02]  /*22e0*/  IADD3 R100, P5, PT, R101.reuse, R172, RZ ;  /* 0x000000ac65647210 */ /* 0x040fe40007fbe0ff */
[----:B------:R-:W-:Y:S01]  /*22f0*/  ISETP.LT.AND P4, PT, R88, UR7, P4 ;  /* 0x0000000758007c0c */ /* 0x000fe2000a781270 */
[----:B0-----:R-:W0:Y:S01]  /*2300*/  MUFU.RCP R13, R13 ;  /* 0x0000000d000d7308 */ /* 0x001e220000001000 */
[----:B------:R-:W-:Y:S01]  /*2310*/  LEA.HI.X.SX32 R101, R101, R173, 0x1, P5 ;  /* 0x000000ad65657211 */ /* 0x000fe200028f0eff */
[----:B------:R-:W2:Y:S01]  /*2320*/  @P0 LDG.E.U8 R200, desc[UR20][R98.64] ;  /* 0x0000001462c80981 */ /* 0x000ea2000c1e1100 */
[----:B------:R-:W-:-:S02]  /*2330*/  LOP3.LUT R12, R4, 0x6, RZ, 0xfc, !PT ;  /* 0x00000006040c7812 */ /* 0x000fc400078efcff */
[----:B------:R-:W-:Y:S01]  /*2340*/  PLOP3.LUT P2, PT, PT, PT, UP1, 0x80, 0x8 ;  /* 0x000000000008781c */ /* 0x000fe20003f4f018 */
[----:B------:R-:W2:Y:S01]  /*2350*/  @P1 LDG.E.U8 R202, desc[UR20][R100.64] ;  /* 0x0000001464ca1981 */ /* 0x000ea2000c1e1100 */
[C---:B------:R-:W-:Y:S02]  /*2360*/  IADD3 R102, P1, PT, R103.reuse, R172, RZ ;  /* 0x000000ac67667210 */ /* 0x040fe40007f3e0ff */
[----:B------:R-:W-:Y:S01]  /*2370*/  ISETP.LT.AND P2, PT, R12, UR7, P2 ;  /* 0x000000070c007c0c */ /* 0x000fe20009741270 */
[----:B------:R-:W2:Y:S01]  /*2380*/  @P3 LDG.E.U8 R197, desc[UR20][R92.64] ;  /* 0x000000145cc53981 */ /* 0x000ea2000c1e1100 */
[----:B------:R-:W-:Y:S02]  /*2390*/  PLOP3.LUT P3, PT, PT, PT, UP1, 0x80, 0x8 ;  /* 0x000000000008781c */ /* 0x000fe40003f6f018 */
[----:B------:R-:W-:Y:S01]  /*23a0*/  LEA.HI.X.SX32 R103, R103, R173, 0x1, P1 ;  /* 0x000000ad67677211 */ /* 0x000fe200008f0eff */
[----:B------:R-:W2:Y:S01]  /*23b0*/  @P4 LDG.E.U8 R199, desc[UR20][R94.64] ;  /* 0x000000145ec74981 */ /* 0x000ea2000c1e1100 */
[----:B------:R-:W-:-:S02]  /*23c0*/  PLOP3.LUT P4, PT, PT, PT, UP1, 0x80, 0x8 ;  /* 0x000000000008781c */ /* 0x000fc40003f8f018 */
[----:B------:R-:W-:Y:S02]  /*23d0*/  IADD3 R104, P1, PT, R105, R172, RZ ;  /* 0x000000ac69687210 */ /* 0x000fe40007f3e0ff */
[----:B------:R-:W-:Y:S02]  /*23e0*/  ISETP.LT.AND P3, PT, R14, UR7, P3 ;  /* 0x000000070e007c0c */ /* 0x000fe40009f61270 */
[----:B------:R-:W-:Y:S02]  /*23f0*/  LOP3.LUT R14, R4, 0x16, RZ, 0xfc, !PT ;  /* 0x00000016040e7812 */ /* 0x000fe400078efcff */
[----:B------:R-:W-:Y:S02]  /*2400*/  PLOP3.LUT P5, PT, PT, PT, UP1, 0x80, 0x8 ;  /* 0x000000000008781c */ /* 0x000fe40003faf018 */
[----:B------:R-:W-:Y:S02]  /*2410*/  ISETP.LT.AND P4, PT, R89, UR7, P4 ;  /* 0x0000000759007c0c */ /* 0x000fe4000a781270 */
[----:B------:R-:W-:-:S02]  /*2420*/  LEA.HI.X.SX32 R105, R105, R173, 0x1, P1 ;  /* 0x000000ad69697211 */ /* 0x000fc400008f0eff */
[----:B------:R-:W-:Y:S01]  /*2430*/  ISETP.LT.AND P5, PT, R14, UR7, P5 ;  /* 0x000000070e007c0c */ /* 0x000fe2000afa1270 */
[----:B0-----:R-:W-:Y:S02]  /*2440*/  VIADD R13, R13, 0xffffffe ;  /* 0x0ffffffe0d0d7836 */ /* 0x001fe40000000000 */
[----:B------:R-:W2:Y:S01]  /*2450*/  @P2 LDG.E.U8 R127, desc[UR20][R104.64] ;  /* 0x00000014687f2981 */ /* 0x000ea2000c1e1100 */
[CC--:B------:R-:W-:Y:S01]  /*2460*/  IADD3 R110, P2, PT, R111.reuse, R172.reuse, RZ ;  /* 0x000000ac6f6e7210 */ /* 0x0c0fe20007f5e0ff */
[----:B------:R-:W0:Y:S02]  /*2470*/  F2I.FTZ.U32.TRUNC.NTZ R169, R13 ;  /* 0x0000000d00a97305 */ /* 0x000e24000021f000 */
[----:B------:R-:W2:Y:S01]  /*2480*/  @P3 LDG.E.U8 R204, desc[UR20][R102.64] ;  /* 0x0000001466cc3981 */ /* 0x000ea2000c1e1100 */
[----:B------:R-:W-:Y:S02]  /*2490*/  LEA.HI.X.SX32 R111, R111, R173, 0x1, P2 ;  /* 0x000000ad6f6f7211 */ /* 0x000fe400010f0eff */
[----:B------:R-:W-:Y:S01]  /*24a0*/  IADD3 R106, P3, PT, R107, R172, RZ ;  /* 0x000000ac6b6a7210 */ /* 0x000fe20007f7e0ff */
[----:B------:R-:W2:Y:S01]  /*24b0*/  @P4 LDG.E.U8 R201, desc[UR20][R96.64] ;  /* 0x0000001460c94981 */ /* 0x000ea2000c1e1100 */
[----:B------:R-:W-:-:S02]  /*24c0*/  LOP3.LUT R12, R4, 0xe, RZ, 0xfc, !PT ;  /* 0x0000000e040c7812 */ /* 0x000fc400078efcff */
[----:B------:R-:W-:Y:S01]  /*24d0*/  PLOP3.LUT P4, PT, PT, PT, UP1, 0x80, 0x8 ;  /* 0x000000000008781c */ /* 0x000fe20003f8f018 */
[----:B------:R-:W2:Y:S01]  /*24e0*/  @P5 LDG.E.U8 R183, desc[UR20][R110.64] ;  /* 0x000000146eb75981 */ /* 0x000ea2000c1e1100 */
[----:B------:R-:W-:Y:S02]  /*24f0*/  PLOP3.LUT P2, PT, PT, PT, UP1, 0x80, 0x8 ;  /* 0x000000000008781c */ /* 0x000fe40003f4f018 */
[----:B------:R-:W-:Y:S02]  /*2500*/  IADD3 R112, P5, PT, R113, R172, RZ ;  /* 0x000000ac71707210 */ /* 0x000fe40007fbe0ff */
[----:B------:R-:W-:Y:S02]  /*2510*/  LEA.HI.X.SX32 R107, R107, R173, 0x1, P3 ;  /* 0x000000ad6b6b7211 */ /* 0x000fe400018f0eff */
[----:B------:R-:W-:Y:S02]  /*2520*/  ISETP.LT.AND P4, PT, R12, UR7, P4 ;  /* 0x000000070c007c0c */ /* 0x000fe4000a781270 */
[----:B------:R-:W-:-:S02]  /*2530*/  PLOP3.LUT P3, PT, PT, PT, UP1, 0x80, 0x8 ;  /* 0x000000000008781c */ /* 0x000fc40003f6f018 */
[----:B------:R-:W-:Y:S02]  /*2540*/  ISETP.LT.AND P2, PT, R109, UR7, P2 ;  /* 0x000000076d007c0c */ /* 0x000fe40009741270 */
[-C--:B------:R-:W-:Y:S02]  /*2550*/  LEA.HI.X.SX32 R113, R113, R173.reuse, 0x1, P5 ;  /* 0x000000ad71717211 */ /* 0x080fe400028f0eff */
[C---:B------:R-:W-:Y:S01]  /*2560*/  IADD3 R114, P5, PT, R115.reuse, R172, RZ ;  /* 0x000000ac73727210 */ /* 0x040fe20007fbe0ff */
[----:B0-----:R-:W-:Y:S01]  /*2570*/  IMAD.MOV R13, RZ, RZ, -R169 ;  /* 0x000000ffff0d7224 */ /* 0x001fe200078e0aa9 */
[----:B------:R-:W-:Y:S02]  /*2580*/  ISETP.LT.AND P3, PT, R108, UR7, P3 ;  /* 0x000000076c007c0c */ /* 0x000fe40009f61270 */
[----:B------:R-:W-:Y:S01]  /*2590*/  LEA.HI.X.SX32 R115, R115, R173, 0x1, P5 ;  /* 0x000000ad73737211 */ /* 0x000fe200028f0eff */
[----:B------:R-:W-:Y:S01]  /*25a0*/  IMAD R13, R13, R174, RZ ;  /* 0x000000ae0d0d7224 */ /* 0x000fe200078e02ff */
[----:B------:R-:W-:Y:S01]  /*25b0*/  PLOP3.LUT P5, PT, PT, PT, UP1, 0x80, 0x8 ;  /* 0x000000000008781c */ /* 0x000fe20003faf018 */
[----:B------:R-:W2:Y:S01]  /*25c0*/  @P4 LDG.E.U8 R181, desc[UR20][R106.64] ;  /* 0x000000146ab54981 */ /* 0x000ea2000c1e1100 */
[----:B------:R-:W-:-:S02]  /*25d0*/  LOP3.LUT R12, R4, 0x26, RZ, 0xfc, !PT ;  /* 0x00000026040c7812 */ /* 0x000fc400078efcff */
[----:B------:R-:W-:Y:S01]  /*25e0*/  PLOP3.LUT P1, PT, PT, PT, UP1, 0x80, 0x8 ;  /* 0x000000000008781c */ /* 0x000fe20003f2f018 */
[----:B------:R-:W-:Y:S01]  /*25f0*/  IMAD.HI.U32 R168, R169, R13, R168 ;  /* 0x0000000da9a87227 */ /* 0x000fe200078e00a8 */
[----:B------:R-:W-:Y:S01]  /*2600*/  ISETP.LT.AND P5, PT, R116, UR7, P5 ;  /* 0x0000000774007c0c */ /* 0x000fe2000afa1270 */
[----:B------:R-:W2:Y:S01]  /*2610*/  @P2 LDG.E.U8 R208, desc[UR20][R114.64] ;  /* 0x0000001472d02981 */ /* 0x000ea2000c1e1100 */
[----:B------:R-:W-:Y:S01]  /*2620*/  ISETP.LT.AND P1, PT, R12, UR7, P1 ;  /* 0x000000070c007c0c */ /* 0x000fe20008f21270 */
[----:B------:R-:W-:Y:S01]  /*2630*/  IMAD.SHL.U32 R169, R3, 0x10, RZ ;  /* 0x0000001003a97824 */ /* 0x000fe200078e00ff */
[----:B------:R-:W-:Y:S01]  /*2640*/  LOP3.LUT R12, R4, 0x2e, RZ, 0xfc, !PT ;  /* 0x0000002e040c7812 */ /* 0x000fe200078efcff */
[----:B------:R-:W2:Y:S01]  /*2650*/  @P3 LDG.E.U8 R206, desc[UR20][R112.64] ;  /* 0x0000001470ce3981 */ /* 0x000ea2000c1e1100 */
[----:B------:R-:W-:Y:S02]  /*2660*/  PLOP3.LUT P4, PT, PT, PT, UP1, 0x80, 0x8 ;  /* 0x000000000008781c */ /* 0x000fe40003f8f018 */
[----:B------:R-:W-:-:S02]  /*2670*/  IADD3 R118, P2, PT, R119, R172, RZ ;  /* 0x000000ac77767210 */ /* 0x000fc40007f5e0ff */
[----:B------:R-:W-:Y:S02]  /*2680*/  ISETP.LT.AND P4, PT, R12, UR7, P4 ;  /* 0x000000070c007c0c */ /* 0x000fe4000a781270 */
[----:B------:R-:W-:Y:S02]  /*2690*/  PLOP3.LUT P3, PT, PT, PT, UP1, 0x80, 0x8 ;  /* 0x000000000008781c */ /* 0x000fe40003f6f018 */
[----:B------:R-:W-:Y:S02]  /*26a0*/  LOP3.LUT R12, R169, 0x2, R4, 0xfe, !PT ;  /* 0x00000002a90c7812 */ /* 0x000fe400078efe04 */
[----:B------:R-:W-:Y:S02]  /*26b0*/  LEA.HI.X.SX32 R119, R119, R173, 0x1, P2 ;  /* 0x000000ad77777211 */ /* 0x000fe400010f0eff */
[----:B------:R-:W-:Y:S02]  /*26c0*/  ISETP.LT.AND P3, PT, R117, UR7, P3 ;  /* 0x0000000775007c0c */ /* 0x000fe40009f61270 */
[----:B------:R-:W-:Y:S01]  /*26d0*/  IABS R145, R12 ;  /* 0x0000000c00917213 */ /* 0x000fe20000000000 */
[----:B------:R-:W2:Y:S01]  /*26e0*/  @P5 LDG.E.U8 R126, desc[UR20][R118.64] ;  /* 0x00000014767e5981 */ /* 0x000ea2000c1e1100 */
[----:B------:R-:W-:-:S03]  /*26f0*/  IADD3 R120, P5, PT, R121, R172, RZ ;  /* 0x000000ac79787210 */ /* 0x000fc60007fbe0ff */
[----:B------:R-:W-:Y:S01]  /*2700*/  IMAD.HI.U32 R14, R168, R145, RZ ;  /* 0x00000091a80e7227 */ /* 0x000fe200078e00ff */
[----:B------:R-:W-:Y:S02]  /*2710*/  LEA.HI.X.SX32 R121, R121, R173, 0x1, P5 ;  /* 0x000000ad79797211 */ /* 0x000fe400028f0eff */
[----:B------:R-:W-:Y:S01]  /*2720*/  PLOP3.LUT P0, PT, PT, PT, UP1, 0x80, 0x8 ;  /* 0x000000000008781c */ /* 0x000fe20003f0f018 */
[----:B------:R-:W-:Y:S01]  /*2730*/  IMAD.MOV R14, RZ, RZ, -R14 ;  /* 0x000000ffff0e7224 */ /* 0x000fe200078e0a0e */
[----:B------:R-:W-:Y:S01]  /*2740*/  PLOP3.LUT P5, PT, PT, PT, UP1, 0x80, 0x8 ;  /* 0x000000000008781c */ /* 0x000fe20003faf018 */
[----:B------:R-:W2:Y:S01]  /*2750*/  @P3 LDG.E.U8 R182, desc[UR20][R120.64] ;  /* 0x0000001478b63981 */ /* 0x000ea2000c1e1100 */
[----:B------:R-:W-:Y:S01]  /*2760*/  ISETP.LT.AND P0, PT, R15, UR7, P0 ;  /* 0x000000070f007c0c */ /* 0x000fe20008701270 */
[----:B------:R-:W-:Y:S01]  /*2770*/  IMAD R145, R174, R14, R145 ;  /* 0x0000000eae917224 */ /* 0x000fe200078e0291 */
[----:B------:R-:W-:Y:S02]  /*2780*/  ISETP.LT.AND P3, PT, R122, UR7, P5 ;  /* 0x000000077a007c0c */ /* 0x000fe4000af61270 */
[----:B------:R-:W-:-:S02]  /*2790*/  LOP3.LUT R15, R4, 0x36, RZ, 0xfc, !PT ;  /* 0x00000036040f7812 */ /* 0x000fc400078efcff */
[----:B------:R-:W-:Y:S02]  /*27a0*/  PLOP3.LUT P2, PT, PT, PT, UP1, 0x80, 0x8 ;  /* 0x000000000008781c */ /* 0x000fe40003f4f018 */
[----:B------:R-:W-:Y:S02]  /*27b0*/  LOP3.LUT R14, R169, 0x8, R4, 0xfe, !PT ;  /* 0x00000008a90e7812 */ /* 0x000fe400078efe04 */
[----:B------:R-:W-:Y:S02]  /*27c0*/  IADD3 R124, P5, PT, R125, R172, RZ ;  /* 0x000000ac7d7c7210 */ /* 0x000fe40007fbe0ff */
[----:B------:R-:W-:Y:S02]  /*27d0*/  LOP3.LUT R3, R169, R4, RZ, 0xfc, !PT ;  /* 0x00000004a9037212 */ /* 0x000fe400078efcff */
[----:B------:R-:W-:Y:S02]  /*27e0*/  ISETP.LT.AND P2, PT, R15, UR7, P2 ;  /* 0x000000070f007c0c */ /* 0x000fe40009741270 */
[----:B------:R-:W-:-:S02]  /*27f0*/  IABS R149, R14 ;  /* 0x0000000e00957213 */ /* 0x000fc40000000000 */
[----:B------:R-:W-:Y:S02]  /*2800*/  LEA.HI.X.SX32 R125, R125, R173, 0x1, P5 ;  /* 0x000000ad7d7d7211 */ /* 0x000fe400028f0eff */
[----:B------:R-:W-:Y:S02]  /*2810*/  IABS R143, R3 ;  /* 0x00000003008f7213 */ /* 0x000fe40000000000 */
[----:B------:R-:W-:Y:S01]  /*2820*/  LOP3.LUT R15, R169, 0xa, R4, 0xfe, !PT ;  /* 0x0000000aa90f7812 */ /* 0x000fe200078efe04 */
[----:B------:R-:W-:Y:S01]  /*2830*/  IMAD R175, R170, 0x2, R175 ;  /* 0x00000002aaaf7824 */ /* 0x000fe200078e02af */
[----:B------:R-:W-:Y:S01]  /*2840*/  PLOP3.LUT P5, PT, PT, PT, UP1, 0x80, 0x8 ;  /* 0x000000000008781c */ /* 0x000fe20003faf018 */
[C---:B------:R-:W-:Y:S01]  /*2850*/  IMAD.HI.U32 R129, R168.reuse, R149, RZ ;  /* 0x00000095a8817227 */ /* 0x040fe200078e00ff */
[----:B------:R-:W-:Y:S01]  /*2860*/  IABS R151, R15 ;  /* 0x0000000f00977213 */ /* 0x000fe20000000000 */
[----:B------:R-:W2:Y:S01]  /*2870*/  @P3 LDG.E.U8 R184, desc[UR20][R124.64] ;  /* 0x000000147cb83981 */ /* 0x000ea2000c1e1100 */
[----:B------:R-:W-:Y:S01]  /*2880*/  ISETP.LT.AND P5, PT, R123, UR7, P5 ;  /* 0x000000077b007c0c */ /* 0x000fe2000afa1270 */
[----:B------:R-:W-:Y:S01]  /*2890*/  IMAD.HI.U32 R13, R168, R143, RZ ;  /* 0x0000008fa80d7227 */ /* 0x000fe200078e00ff */
[----:B------:R-:W-:-:S03]  /*28a0*/  IADD3 R128, P3, PT, R175, R172, RZ ;  /* 0x000000acaf807210 */ /* 0x000fc60007f7e0ff */
[----:B------:R-:W-:Y:S02]  /*28b0*/  IMAD.MOV R132, RZ, RZ, -R129 ;  /* 0x000000ffff847224 */ /* 0x000fe400078e0a81 */
[----:B------:R-:W-:Y:S02]  /*28c0*/  IMAD.MOV R13, RZ, RZ, -R13 ;  /* 0x000000ffff0d7224 */ /* 0x000fe400078e0a0d */
[----:B------:R-:W-:Y:S01]  /*28d0*/  IMAD.HI.U32 R130, R168, R151, RZ ;  /* 0x00000097a8827227 */ /* 0x000fe200078e00ff */
[----:B------:R-:W-:-:S03]  /*28e0*/  LEA.HI.X.SX32 R129, R175, R173, 0x1, P3 ;  /* 0x000000adaf817211 */ /* 0x000fc600018f0eff */
[C---:B------:R-:W-:Y:S01]  /*28f0*/  IMAD R149, R174.reuse, R132, R149 ;  /* 0x00000084ae957224 */ /* 0x040fe200078e0295 */
[C---:B------:R-:W-:Y:S01]  /*2900*/  IADD3 R132, P3, PT, R133.reuse, R172, RZ ;  /* 0x000000ac85847210 */ /* 0x040fe20007f7e0ff */
[C---:B------:R-:W-:Y:S01]  /*2910*/  IMAD R143, R174.reuse, R13, R143 ;  /* 0x0000000dae8f7224 */ /* 0x040fe200078e028f */
[----:B------:R-:W2:Y:S01]  /*2920*/  @P5 LDG.E.U8 R186, desc[UR20][R128.64] ;  /* 0x0000001480ba5981 */ /* 0x000ea2000c1e1100 */
[----:B------:R-:W-:Y:S01]  /*2930*/  IMAD.MOV R130, RZ, RZ, -R130 ;  /* 0x000000ffff827224 */ /* 0x000fe200078e0a82 */
[----:B------:R-:W-:Y:S02]  /*2940*/  LEA.HI.X.SX32 R133, R133, R173, 0x1, P3 ;  /* 0x000000ad85857211 */ /* 0x000fe400018f0eff */
[----:B------:R-:W-:Y:S01]  /*2950*/  LOP3.LUT R13, R169, 0x4, R4, 0xfe, !PT ;  /* 0x00000004a90d7812 */ /* 0x000fe200078efe04 */
[C---:B------:R-:W-:Y:S01]  /*2960*/  IMAD R151, R174.reuse, R130, R151 ;  /* 0x00000082ae977224 */ /* 0x040fe200078e0297 */
[----:B------:R-:W-:Y:S01]  /*2970*/  IADD3 R130, P5, PT, R131, R172, RZ ;  /* 0x000000ac83827210 */ /* 0x000fe20007fbe0ff */
[----:B------:R-:W2:Y:S01]  /*2980*/  @P1 LDG.E.U8 R187, desc[UR20][R132.64] ;  /* 0x0000001484bb1981 */ /* 0x000ea2000c1e1100 */
[----:B------:R-:W-:-:S02]  /*2990*/  ISETP.GT.U32.AND P3, PT, R174, R143, PT ;  /* 0x0000008fae00720c */ /* 0x000fc40003f64070 */
[----:B------:R-:W-:Y:S02]  /*29a0*/  IABS R147, R13 ;  /* 0x0000000d00937213 */ /* 0x000fe40000000000 */
[----:B------:R-:W-:Y:S02]  /*29b0*/  LEA.HI.X.SX32 R131, R131, R173, 0x1, P5 ;  /* 0x000000ad83837211 */ /* 0x000fe400028f0eff */
[-C--:B------:R-:W-:Y:S01]  /*29c0*/  IADD3 R134, P5, PT, R135, R172.reuse, RZ ;  /* 0x000000ac87867210 */ /* 0x080fe20007fbe0ff */
[----:B------:R-:W-:Y:S01]  /*29d0*/  IMAD.HI.U32 R16, R168, R147, RZ ;  /* 0x00000093a8107227 */ /* 0x000fe200078e00ff */
[----:B------:R-:W-:Y:S01]  /*29e0*/  IADD3 R136, P1, PT, R137, R172, RZ ;  /* 0x000000ac89887210 */ /* 0x000fe20007f3e0ff */
[----:B------:R-:W2:Y:S01]  /*29f0*/  @P0 LDG.E.U8 R185, desc[UR20][R130.64] ;  /* 0x0000001482b90981 */ /* 0x000ea2000c1e1100 */
[----:B------:R-:W-:Y:S02]  /*2a00*/  LEA.HI.X.SX32 R135, R135, R173, 0x1, P5 ;  /* 0x000000ad87877211 */ /* 0x000fe400028f0eff */
[----:B------:R-:W-:Y:S01]  /*2a10*/  ISETP.GT.U32.AND P5, PT, R174, R145, PT ;  /* 0x00000091ae00720c */ /* 0x000fe20003fa4070 */
[----:B------:R-:W-:-:S02]  /*2a20*/  IMAD.MOV R16, RZ, RZ, -R16 ;  /* 0x000000ffff107224 */ /* 0x000fc400078e0a10 */
[--C-:B------:R-:W-:Y:S01]  /*2a30*/  @!P3 IMAD.IADD R143, R143, 0x1, -R174.reuse ;  /* 0x000000018f8fb824 */ /* 0x100fe200078e0aae */
[C---:B------:R-:W-:Y:S01]  /*2a40*/  ISETP.GT.U32.AND P3, PT, R174.reuse, R149, PT ;  /* 0x00000095ae00720c */ /* 0x040fe20003f64070 */
[C---:B------:R-:W-:Y:S01]  /*2a50*/  IMAD R147, R174.reuse, R16, R147 ;  /* 0x00000010ae937224 */ /* 0x040fe200078e0293 */
[----:B------:R-:W2:Y:S01]  /*2a60*/  @P4 LDG.E.U8 R189, desc[UR20][R134.64] ;  /* 0x0000001486bd4981 */ /* 0x000ea2000c1e1100 */
[----:B------:R-:W-:Y:S02]  /*2a70*/  LEA.HI.X.SX32 R137, R137, R173, 0x1, P1 ;  /* 0x000000ad89897211 */ /* 0x000fe400008f0eff */
[C---:B------:R-:W-:Y:S02]  /*2a80*/  ISETP.GT.U32.AND P1, PT, R174.reuse, R151, PT ;  /* 0x00000097ae00720c */ /* 0x040fe40003f24070 */
[----:B------:R-:W-:Y:S01]  /*2a90*/  ISETP.GT.U32.AND P4, PT, R174, R147, PT ;  /* 0x00000093ae00720c */ /* 0x000fe20003f84070 */
[----:B------:R-:W2:Y:S01]  /*2aa0*/  @P2 LDG.E.U8 R191, desc[UR20][R136.64] ;  /* 0x0000001488bf2981 */ /* 0x000ea2000c1e1100 */
[----:B------:R-:W-:-:S04]  /*2ab0*/  @!P5 IMAD.IADD R145, R145, 0x1, -R174 ;  /* 0x000000019191d824 */ /* 0x000fc800078e0aae */
[--C-:B------:R-:W-:Y:S01]  /*2ac0*/  @!P3 IMAD.IADD R149, R149, 0x1, -R174.reuse ;  /* 0x000000019595b824 */ /* 0x100fe200078e0aae */
[----:B------:R-:W-:Y:S02]  /*2ad0*/  ISETP.GT.U32.AND P3, PT, R174, R145, PT ;  /* 0x00000091ae00720c */ /* 0x000fe40003f64070 */
[----:B------:R-:W-:Y:S02]  /*2ae0*/  LOP3.LUT R16, R4, 0x3e, RZ, 0xfc, !PT ;  /* 0x0000003e04107812 */ /* 0x000fe400078efcff */
[--C-:B------:R-:W-:Y:S02]  /*2af0*/  @!P1 IMAD.IADD R151, R151, 0x1, -R174.reuse ;  /* 0x0000000197979824 */ /* 0x100fe400078e0aae */
[----:B------:R-:W-:Y:S01]  /*2b00*/  @!P4 IMAD.IADD R147, R147, 0x1, -R174 ;  /* 0x000000019393c824 */ /* 0x000fe200078e0aae */
[----:B------:R-:W-:Y:S02]  /*2b10*/  IADD3 R138, P4, PT, R139, R172, RZ ;  /* 0x000000ac8b8a7210 */ /* 0x000fe40007f9e0ff */
[----:B------:R-:W-:-:S02]  /*2b20*/  ISETP.GT.U32.AND P1, PT, R174, R149, PT ;  /* 0x00000095ae00720c */ /* 0x000fc40003f24070 */
[----:B------:R-:W-:Y:S02]  /*2b30*/  PLOP3.LUT P0, PT, PT, PT, UP1, 0x80, 0x8 ;  /* 0x000000000008781c */ /* 0x000fe40003f0f018 */
[----:B------:R-:W-:Y:S01]  /*2b40*/  LEA.HI.X.SX32 R139, R139, R173, 0x1, P4 ;  /* 0x000000ad8b8b7211 */ /* 0x000fe200020f0eff */
[--C-:B------:R-:W-:Y:S01]  /*2b50*/  @!P3 IMAD.IADD R145, R145, 0x1, -R174.reuse ;  /* 0x000000019191b824 */ /* 0x100fe200078e0aae */
[----:B------:R-:W-:Y:S02]  /*2b60*/  ISETP.GT.U32.AND P4, PT, R174, R147, PT ;  /* 0x00000093ae00720c */ /* 0x000fe40003f84070 */
[----:B------:R-:W-:Y:S02]  /*2b70*/  ISETP.LT.AND P0, PT, R16, UR7, P0 ;  /* 0x0000000710007c0c */ /* 0x000fe40008701270 */
[----:B------:R-:W-:Y:S02]  /*2b80*/  ISETP.GE.AND P3, PT, R12, RZ, PT ;  /* 0x000000ff0c00720c */ /* 0x000fe40003f66270 */
[----:B------:R-:W-:Y:S01]  /*2b90*/  ISETP.GT.U32.AND P2, PT, R174, R143, PT ;  /* 0x0000008fae00720c */ /* 0x000fe20003f44070 */
[----:B------:R-:W-:Y:S01]  /*2ba0*/  @!P1 IMAD.IADD R149, R149, 0x1, -R174 ;  /* 0x0000000195959824 */ /* 0x000fe200078e0aae */
[----:B------:R-:W-:-:S02]  /*2bb0*/  PRMT R193, RZ, 0x7610, R193 ;  /* 0x00007610ffc17816 */ /* 0x000fc400000000c1 */
[----:B------:R-:W-:-:S03]  /*2bc0*/  ISETP.GE.AND P1, PT, R13, RZ, PT ;  /* 0x000000ff0d00720c */ /* 0x000fc60003f26270 */
[--C-:B------:R-:W-:Y:S01]  /*2bd0*/  @!P4 IMAD.IADD R147, R147, 0x1, -R174.reuse ;  /* 0x000000019393c824 */ /* 0x100fe200078e0aae */
[----:B------:R-:W-:Y:S01]  /*2be0*/  IADD3 R176, P4, PT, R18, UR14, RZ ;  /* 0x0000000e12b07c10 */ /* 0x000fe2000ff9e0ff */
[----:B------:R-:W2:Y:S01]  /*2bf0*/  @P0 LDG.E.U8 R193, desc[UR20][R138.64] ;  /* 0x000000148ac10981 */ /* 0x000ea2000c1e1100 */
[----:B------:R-:W-:Y:S01]  /*2c00*/  ISETP.GT.U32.AND P0, PT, R174, R151, PT ;  /* 0x00000097ae00720c */ /* 0x000fe20003f04070 */
[----:B------:R-:W-:Y:S01]  /*2c10*/  @!P3 IMAD.MOV R145, RZ, RZ, -R145 ;  /* 0x000000ffff91b224 */ /* 0x000fe200078e0a91 */
[----:B------:R-:W-:Y:S01]  /*2c20*/  ISETP.GE.AND P3, PT, R14, RZ, PT ;  /* 0x000000ff0e00720c */ /* 0x000fe20003f66270 */
[----:B------:R-:W-:Y:S01]  /*2c30*/  @!P2 IMAD.IADD R143, R143, 0x1, -R174 ;  /* 0x000000018f8fa824 */ /* 0x000fe200078e0aae */
[----:B------:R-:W-:Y:S02]  /*2c40*/  LEA.HI.X.SX32 R177, R18, UR15, 0x1, P4 ;  /* 0x0000000f12b17c11 */ /* 0x000fe4000a0f0eff */
[----:B------:R-:W-:Y:S02]  /*2c50*/  ISETP.GE.AND P5, PT, R15, RZ, PT ;  /* 0x000000ff0f00720c */ /* 0x000fe40003fa6270 */
[----:B------:R-:W-:-:S02]  /*2c60*/  ISETP.NE.AND P4, PT, R17, RZ, PT ;  /* 0x000000ff1100720c */ /* 0x000fc40003f85270 */
[----:B------:R-:W-:Y:S02]  /*2c70*/  LOP3.LUT R171, RZ, R17, RZ, 0x33, !PT ;  /* 0x00000011ffab7212 */ /* 0x000fe400078e33ff */
[----:B------:R-:W-:Y:S01]  /*2c80*/  ISETP.GE.AND P2, PT, R3, RZ, PT ;  /* 0x000000ff0300720c */ /* 0x000fe20003f46270 */
[----:B------:R-:W-:Y:S01]  /*2c90*/  @!P1 IMAD.MOV R147, RZ, RZ, -R147 ;  /* 0x000000ffff939224 */ /* 0x000fe200078e0a93 */
[----:B------:R-:W-:Y:S01]  /*2ca0*/  SEL R145, R171, R145, !P4 ;  /* 0x00000091ab917207 */ /* 0x000fe20006000000 */
[----:B------:R-:W-:Y:S02]  /*2cb0*/  @!P0 IMAD.IADD R151, R151, 0x1, -R174 ;  /* 0x0000000197978824 */ /* 0x000fe400078e0aae */
[----:B------:R-:W-:Y:S01]  /*2cc0*/  @!P3 IMAD.MOV R149, RZ, RZ, -R149 ;  /* 0x000000ffff95b224 */ /* 0x000fe200078e0a95 */
[----:B------:R-:W-:Y:S01]  /*2cd0*/  SEL R147, R171, R147, !P4 ;  /* 0x00000093ab937207 */ /* 0x000fe20006000000 */
[----:B-1----:R-:W-:Y:S02]  /*2ce0*/  IMAD R145, R145, UR4, RZ ;  /* 0x0000000491917c24 */ /* 0x002fe4000f8e02ff */
[----:B------:R-:W-:Y:S01]  /*2cf0*/  @!P5 IMAD.MOV R151, RZ, RZ, -R151 ;  /* 0x000000ffff97d224 */ /* 0x000fe200078e0a97 */
[----:B------:R-:W-:Y:S01]  /*2d00*/  SEL R149, R171, R149, !P4 ;  /* 0x00000095ab957207 */ /* 0x000fe20006000000 */
[----:B------:R-:W-:Y:S01]  /*2d10*/  IMAD R147, R147, UR4, RZ ;  /* 0x0000000493937c24 */ /* 0x000fe2000f8e02ff */
[----:B------:R-:W-:Y:S01]  /*2d20*/  IADD3 R144, P5, PT, R145, R176, RZ ;  /* 0x000000b091907210 */ /* 0x000fe20007fbe0ff */
[----:B------:R-:W-:Y:S01]  /*2d30*/  @!P2 IMAD.MOV R143, RZ, RZ, -R143 ;  /* 0x000000ffff8fa224 */ /* 0x000fe200078e0a8f */
[----:B------:R-:W-:Y:S01]  /*2d40*/  LOP3.LUT R140, R4, 0x46, RZ, 0xfc, !PT ;  /* 0x00000046048c7812 */ /* 0x000fe200078efcff */
[----:B------:R-:W-:Y:S01]  /*2d50*/  IMAD R149, R149, UR4, RZ ;  /* 0x0000000495957c24 */ /* 0x000fe2000f8e02ff */
[----:B------:R-:W-:-:S02]  /*2d60*/  PLOP3.LUT P0, PT, PT, PT, UP1, 0x80, 0x8 ;  /* 0x000000000008781c */ /* 0x000fc40003f0f018 */
[----:B------:R-:W-:Y:S02]  /*2d70*/  LEA.HI.X.SX32 R145, R145, R177, 0x1, P5 ;  /* 0x000000b191917211 */ /* 0x000fe400028f0eff */
[----:B------:R-:W-:Y:S02]  /*2d80*/  SEL R143, R171, R143, !P4 ;  /* 0x0000008fab8f7207 */ /* 0x000fe40006000000 */
[----:B------:R-:W-:Y:S02]  /*2d90*/  IADD3 R146, P5, PT, R147, R176, RZ ;  /* 0x000000b093927210 */ /* 0x000fe40007fbe0ff */
[----:B------:R-:W-:Y:S02]  /*2da0*/  SEL R151, R171, R151, !P4 ;  /* 0x00000097ab977207 */ /* 0x000fe40006000000 */
[----:B------:R-:W-:Y:S02]  /*2db0*/  LOP3.LUT R16, R0, 0x7f, RZ, 0xc0, !PT ;  /* 0x0000007f00107812 */ /* 0x000fe400078ec0ff */
[----:B------:R-:W-:-:S02]  /*2dc0*/  PLOP3.LUT P2, PT, PT, PT, UP1, 0x80, 0x8 ;  /* 0x000000000008781c */ /* 0x000fc40003f4f018 */
[----:B------:R-:W-:Y:S01]  /*2dd0*/  ISETP.LT.AND P0, PT, R140, UR7, P0 ;  /* 0x000000078c007c0c */ /* 0x000fe20008701270 */
[----:B------:R-:W-:Y:S01]  /*2de0*/  IMAD R143, R143, UR4, RZ ;  /* 0x000000048f8f7c24 */ /* 0x000fe2000f8e02ff */
[----:B------:R-:W-:Y:S01]  /*2df0*/  LEA.HI.X.SX32 R147, R147, R177, 0x1, P5 ;  /* 0x000000b193937211 */ /* 0x000fe200028f0eff */
[----:B------:R-:W-:Y:S01]  /*2e00*/  IMAD R151, R151, UR4, RZ ;  /* 0x0000000497977c24 */ /* 0x000fe2000f8e02ff */
[----:B------:R-:W-:Y:S02]  /*2e10*/  IADD3 R140, P3, PT, R141, R172, RZ ;  /* 0x000000ac8d8c7210 */ /* 0x000fe40007f7e0ff */
[----:B------:R-:W-:Y:S02]  /*2e20*/  IADD3 R148, P5, PT, R149, R176, RZ ;  /* 0x000000b095947210 */ /* 0x000fe40007fbe0ff */
[----:B------:R-:W-:Y:S02]  /*2e30*/  ISETP.LT.AND P2, PT, R16, UR7, P2 ;  /* 0x0000000710007c0c */ /* 0x000fe40009741270 */
[----:B------:R-:W-:-:S02]  /*2e40*/  LOP3.LUT R16, R4, 0x4e, RZ, 0xfc, !PT ;  /* 0x0000004e04107812 */ /* 0x000fc400078efcff */
[----:B------:R-:W-:Y:S02]  /*2e50*/  PLOP3.LUT P1, PT, PT, PT, UP1, 0x80, 0x8 ;  /* 0x000000000008781c */ /* 0x000fe40003f2f018 */
[----:B------:R-:W-:Y:S02]  /*2e60*/  LEA.HI.X.SX32 R141, R141, R173, 0x1, P3 ;  /* 0x000000ad8d8d7211 */ /* 0x000fe400018f0eff */
[----:B------:R-:W-:Y:S02]  /*2e70*/  LEA.HI.X.SX32 R149, R149, R177, 0x1, P5 ;  /* 0x000000b195957211 */ /* 0x000fe400028f0eff */
[-C--:B------:R-:W-:Y:S02]  /*2e80*/  IADD3 R142, P3, PT, R143, R176.reuse, RZ ;  /* 0x000000b08f8e7210 */ /* 0x080fe40007f7e0ff */
[----:B------:R-:W-:Y:S02]  /*2e90*/  IADD3 R150, P5, PT, R151, R176, RZ ;  /* 0x000000b097967210 */ /* 0x000fe40007fbe0ff */
[----:B------:R-:W-:-:S02]  /*2ea0*/  PRMT R207, RZ, 0x7610, R207 ;  /* 0x00007610ffcf7816 */ /* 0x000fc400000000cf */
[----:B------:R-:W-:Y:S02]  /*2eb0*/  ISETP.LT.AND P1, PT, R16, UR7, P1 ;  /* 0x0000000710007c0c */ /* 0x000fe40008f21270 */
[-C--:B------:R-:W-:Y:S02]  /*2ec0*/  LEA.HI.X.SX32 R143, R143, R177.reuse, 0x1, P3 ;  /* 0x000000b18f8f7211 */ /* 0x080fe400018f0eff */
[----:B------:R-:W-:Y:S01]  /*2ed0*/  LEA.HI.X.SX32 R151, R151, R177, 0x1, P5 ;  /* 0x000000b197977211 */ /* 0x000fe200028f0eff */
[----:B------:R-:W5:Y:S01]  /*2ee0*/  @P0 LDG.E.U8 R207, desc[UR20][R140.64] ;  /* 0x000000148ccf0981 */ /* 0x000f62000c1e1100 */
[----:B------:R-:W-:Y:S02]  /*2ef0*/  LOP3.LUT R17, R4, 0x56, RZ, 0xfc, !PT ;  /* 0x0000005604117812 */ /* 0x000fe400078efcff */
[----:B------:R-:W-:Y:S02]  /*2f00*/  PLOP3.LUT P3, PT, PT, PT, UP1, 0x80, 0x8 ;  /* 0x000000000008781c */ /* 0x000fe40003f6f018 */
[----:B------:R-:W-:-:S02]  /*2f10*/  IADD3 R152, P5, PT, R153, R172, RZ ;  /* 0x000000ac99987210 */ /* 0x000fc40007fbe0ff */
[----:B------:R-:W-:Y:S02]  /*2f20*/  LOP3.LUT R154, R4, 0x5e, RZ, 0xfc, !PT ;  /* 0x0000005e049a7812 */ /* 0x000fe400078efcff */
[----:B------:R-:W-:Y:S02]  /*2f30*/  PLOP3.LUT P0, PT, PT, PT, UP1, 0x80, 0x8 ;  /* 0x000000000008781c */ /* 0x000fe40003f0f018 */
[----:B------:R-:W-:Y:S02]  /*2f40*/  PRMT R209, RZ, 0x7610, R209 ;  /* 0x00007610ffd17816 */ /* 0x000fe400000000d1 */
[----:B------:R-:W-:Y:S02]  /*2f50*/  ISETP.LT.AND P3, PT, R17, UR7, P3 ;  /* 0x0000000711007c0c */ /* 0x000fe40009f61270 */
[----:B------:R-:W-:Y:S02]  /*2f60*/  LEA.HI.X.SX32 R153, R153, R173, 0x1, P5 ;  /* 0x000000ad99997211 */ /* 0x000fe400028f0eff */
[----:B------:R-:W-:-:S02]  /*2f70*/  IADD3 R156, P5, PT, R157, R172, RZ ;  /* 0x000000ac9d9c7210 */ /* 0x000fc40007fbe0ff */
[----:B------:R-:W-:Y:S01]  /*2f80*/  ISETP.LT.AND P0, PT, R154, UR7, P0 ;  /* 0x000000079a007c0c */ /* 0x000fe20008701270 */
[----:B------:R-:W5:Y:S01]  /*2f90*/  @P1 LDG.E.U8 R209, desc[UR20][R152.64] ;  /* 0x0000001498d11981 */ /* 0x000f62000c1e1100 */
[----:B------:R-:W-:Y:S02]  /*2fa0*/  LEA.HI.X.SX32 R157, R157, R173, 0x1, P5 ;  /* 0x000000ad9d9d7211 */ /* 0x000fe400028f0eff */
[----:B------:R-:W-:Y:S02]  /*2fb0*/  LOP3.LUT R155, R4, 0x66, RZ, 0xfc, !PT ;  /* 0x00000066049b7812 */ /* 0x000fe400078efcff */
[----:B------:R-:W-:Y:S02]  /*2fc0*/  PLOP3.LUT P1, PT, PT, PT, UP1, 0x80, 0x8 ;  /* 0x000000000008781c */ /* 0x000fe40003f2f018 */
[----:B------:R-:W-:Y:S02]  /*2fd0*/  IADD3 R158, P5, PT, R159, R172, RZ ;  /* 0x000000ac9f9e7210 */ /* 0x000fe40007fbe0ff */
[----:B------:R-:W-:-:S02]  /*2fe0*/  PRMT R211, RZ, 0x7610, R211 ;  /* 0x00007610ffd37816 */ /* 0x000fc400000000d3 */
[----:B------:R-:W-:Y:S02]  /*2ff0*/  PRMT R213, RZ, 0x7610, R213 ;  /* 0x00007610ffd57816 */ /* 0x000fe400000000d5 */
[----:B------:R-:W-:Y:S02]  /*3000*/  ISETP.LT.AND P1, PT, R155, UR7, P1 ;  /* 0x000000079b007c0c */ /* 0x000fe40008f21270 */
[----:B------:R-:W-:Y:S01]  /*3010*/  LEA.HI.X.SX32 R159, R159, R173, 0x1, P5 ;  /* 0x000000ad9f9f7211 */ /* 0x000fe200028f0eff */
[----:B------:R-:W5:Y:S01]  /*3020*/  @P3 LDG.E.U8 R211, desc[UR20][R156.64] ;  /* 0x000000149cd33981 */ /* 0x000f62000c1e1100 */
[----:B------:R-:W-:Y:S02]  /*3030*/  IADD3 R160, P3, PT, R161, R172, RZ ;  /* 0x000000aca1a07210 */ /* 0x000fe40007f7e0ff */
[----:B------:R-:W-:Y:S01]  /*3040*/  LOP3.LUT R162, R4, 0x6e, RZ, 0xfc, !PT ;  /* 0x0000006e04a27812 */ /* 0x000fe200078efcff */
[----:B------:R-:W5:Y:S01]  /*3050*/  @P0 LDG.E.U8 R213, desc[UR20][R158.64] ;  /* 0x000000149ed50981 */ /* 0x000f62000c1e1100 */
[----:B------:R-:W-:-:S02]  /*3060*/  PLOP3.LUT P0, PT, PT, PT, UP1, 0x80, 0x8 ;  /* 0x000000000008781c */ /* 0x000fc40003f0f018 */
[----:B------:R-:W-:Y:S02]  /*3070*/  PRMT R215, RZ, 0x7610, R215 ;  /* 0x00007610ffd77816 */ /* 0x000fe400000000d7 */
[----:B------:R-:W-:Y:S02]  /*3080*/  LEA.HI.X.SX32 R161, R161, R173, 0x1, P3 ;  /* 0x000000ada1a17211 */ /* 0x000fe400018f0eff */
[----:B------:R-:W-:-:S03]  /*3090*/  ISETP.LT.AND P0, PT, R162, UR7, P0 ;  /* 0x00000007a2007c0c */ /* 0x000fc60008701270 */
[----:B------:R-:W5:Y:S01]  /*30a0*/  @P1 LDG.E.U8 R215, desc[UR20][R160.64] ;  /* 0x00000014a0d71981 */ /* 0x000f62000c1e1100 */
[C---:B------:R-:W-:Y:S02]  /*30b0*/  IADD3 R164, P1, PT, R165.reuse, R172, RZ ;  /* 0x000000aca5a47210 */ /* 0x040fe40007f3e0ff */
[----:B------:R-:W-:Y:S02]  /*30c0*/  PRMT R217, RZ, 0x7610, R217 ;  /* 0x00007610ffd97816 */ /* 0x000fe400000000d9 */
[----:B------:R-:W-:Y:S02]  /*30d0*/  LEA.HI.X.SX32 R165, R165, R173, 0x1, P1 ;  /* 0x000000ada5a57211 */ /* 0x000fe400008f0eff */
[----:B------:R-:W-:Y:S02]  /*30e0*/  LOP3.LUT R16, R169, 0xc, R4, 0xfe, !PT ;  /* 0x0000000ca9107812 */ /* 0x000fe400078efe04 */
[----:B------:R-:W-:Y:S01]  /*30f0*/  LOP3.LUT R163, R4, 0x76, RZ, 0xfc, !PT ;  /* 0x0000007604a37812 */ /* 0x000fe200078efcff */
[----:B------:R-:W5:Y:S01]  /*3100*/  @P0 LDG.E.U8 R217, desc[UR20][R164.64] ;  /* 0x00000014a4d90981 */ /* 0x000f62000c1e1100 */
[----:B------:R-:W-:-:S02]  /*3110*/  IABS R223, R16 ;  /* 0x0000001000df7213 */ /* 0x000fc40000000000 */
[----:B------:R-:W-:-:S03]  /*3120*/  PLOP3.LUT P0, PT, PT, PT, UP1, 0x80, 0x8 ;  /* 0x000000000008781c */ /* 0x000fc60003f0f018 */
[----:B------:R-:W-:Y:S01]  /*3130*/  IMAD.HI.U32 R17, R168, R223, RZ ;  /* 0x000000dfa8117227 */ /* 0x000fe200078e00ff */
[----:B------:R-:W-:Y:S02]  /*3140*/  ISETP.LT.AND P0, PT, R163, UR7, P0 ;  /* 0x00000007a3007c0c */ /* 0x000fe40008701270 */
[C---:B------:R-:W-:Y:S01]  /*3150*/  IADD3 R166, P1, PT, R167.reuse, R172, RZ ;  /* 0x000000aca7a67210 */ /* 0x040fe20007f3e0ff */
[----:B------:R-:W-:Y:S01]  /*3160*/  IMAD.MOV R17, RZ, RZ, -R17 ;  /* 0x000000ffff117224 */ /* 0x000fe200078e0a11 */
[----:B------:R-:W-:Y:S02]  /*3170*/  PRMT R219, RZ, 0x7610, R219 ;  /* 0x00007610ffdb7816 */ /* 0x000fe400000000db */
[----:B------:R-:W-:Y:S01]  /*3180*/  LEA.HI.X.SX32 R167, R167, R173, 0x1, P1 ;  /* 0x000000ada7a77211 */ /* 0x000fe200008f0eff */
[----:B------:R-:W-:-:S06]  /*3190*/  IMAD R223, R174, R17, R223 ;  /* 0x00000011aedf7224 */ /* 0x000fcc00078e02df */
[----:B------:R-:W5:Y:S01]  /*31a0*/  @P0 LDG.E.U8 R219, desc[UR20][R166.64] ;  /* 0x00000014a6db0981 */ /* 0x000f62000c1e1100 */
[----:B------:R-:W-:Y:S02]  /*31b0*/  ISETP.GT.U32.AND P0, PT, R174, R223, PT ;  /* 0x000000dfae00720c */ /* 0x000fe40003f04070 */
[----:B------:R-:W-:-:S04]  /*31c0*/  LOP3.LUT R17, R169, 0x6, R4, 0xfe, !PT ;  /* 0x00000006a9117812 */ /* 0x000fc800078efe04 */
[----:B------:R-:W-:Y:S02]  /*31d0*/  IABS R247, R17 ;  /* 0x0000001100f77213 */ /* 0x000fe40000000000 */
[----:B------:R-:W-:-:S05]  /*31e0*/  LOP3.LUT R18, R169, 0xe, R4, 0xfe, !PT ;  /* 0x0000000ea9127812 */ /* 0x000fca00078efe04 */
[----:B------:R-:W-:Y:S02]  /*31f0*/  @!P0 IMAD.IADD R223, R223, 0x1, -R174 ;  /* 0x00000001dfdf8824 */ /* 0x000fe400078e0aae */
[----:B------:R-:W-:-:S03]  /*3200*/  IMAD.HI.U32 R169, R168, R247, RZ ;  /* 0x000000f7a8a97227 */ /* 0x000fc600078e00ff */
[----:B------:R-:W-:Y:S01]  /*3210*/  ISETP.GT.U32.AND P0, PT, R174, R223, PT ;  /* 0x000000dfae00720c */ /* 0x000fe20003f04070 */
[----:B------:R-:W-:Y:S01]  /*3220*/  IMAD.MOV R169, RZ, RZ, -R169 ;  /* 0x000000ffffa97224 */ /* 0x000fe200078e0aa9 */
[----:B------:R-:W-:-:S03]  /*3230*/  IABS R221, R18 ;  /* 0x0000001200dd7213 */ /* 0x000fc60000000000 */
[----:B------:R-:W-:Y:S02]  /*3240*/  IMAD R247, R174, R169, R247 ;  /* 0x000000a9aef77224 */ /* 0x000fe400078e02f7 */
[----:B------:R-:W-:Y:S01]  /*3250*/  IMAD.HI.U32 R168, R168, R221, RZ ;  /* 0x000000dda8a87227 */ /* 0x000fe200078e00ff */
[----:B------:R-:W-:-:S03]  /*3260*/  ISETP.GE.AND P1, PT, R16, RZ, PT ;  /* 0x000000ff1000720c */ /* 0x000fc60003f26270 */
[----:B------:R-:W-:Y:S02]  /*3270*/  IMAD.MOV R168, RZ, RZ, -R168 ;  /* 0x000000ffffa87224 */ /* 0x000fe400078e0aa8 */
[----:B------:R-:W-:Y:S01]  /*3280*/  @!P0 IMAD.IADD R223, R223, 0x1, -R174 ;  /* 0x00000001dfdf8824 */ /* 0x000fe200078e0aae */
[C---:B------:R-:W-:Y:S01]  /*3290*/  ISETP.GT.U32.AND P0, PT, R174.reuse, R247, PT ;  /* 0x000000f7ae00720c */ /* 0x040fe20003f04070 */
[----:B------:R-:W-:-:S05]  /*32a0*/  IMAD R221, R174, R168, R221 ;  /* 0x000000a8aedd7224 */ /* 0x000fca00078e02dd */
[----:B------:R-:W-:Y:S01]  /*32b0*/  ISETP.GT.U32.AND P3, PT, R174, R221, PT ;  /* 0x000000ddae00720c */ /* 0x000fe20003f64070 */
[----:B------:R-:W-:-:S06]  /*32c0*/  @!P1 IMAD.MOV R223, RZ, RZ, -R223 ;  /* 0x000000ffffdf9224 */ /* 0x000fcc00078e0adf */
[----:B------:R-:W-:Y:S01]  /*32d0*/  @!P0 IMAD.IADD R247, R247, 0x1, -R174 ;  /* 0x00000001f7f78824 */ /* 0x000fe200078e0aae */
[----:B------:R-:W-:-:S04]  /*32e0*/  SEL R169, R171, R223, !P4 ;  /* 0x000000dfaba97207 */ /* 0x000fc80006000000 */
[----:B------:R-:W-:Y:S01]  /*32f0*/  ISETP.GT.U32.AND P1, PT, R174, R247, PT ;  /* 0x000000f7ae00720c */ /* 0x000fe20003f24070 */
[----:B------:R-:W-:Y:S02]  /*3300*/  IMAD R169, R169, UR4, RZ ;  /* 0x00000004a9a97c24 */ /* 0x000fe4000f8e02ff */
[----:B------:R-:W-:-:S03]  /*3310*/  @!P3 IMAD.IADD R221, R221, 0x1, -R174 ;  /* 0x00000001ddddb824 */ /* 0x000fc600078e0aae */
[C---:B------:R-:W-:Y:S02]  /*3320*/  IADD3 R168, P3, PT, R169.reuse, R176, RZ ;  /* 0x000000b0a9a87210 */ /* 0x040fe40007f7e0ff */
[----:B------:R-:W-:Y:S02]  /*3330*/  ISETP.GT.U32.AND P0, PT, R174, R221, PT ;  /* 0x000000ddae00720c */ /* 0x000fe40003f04070 */
[----:B------:R-:W-:Y:S02]  /*3340*/  LEA.HI.X.SX32 R169, R169, R177, 0x1, P3 ;  /* 0x000000b1a9a97211 */ /* 0x000fe400018f0eff */
[----:B------:R-:W-:Y:S01]  /*3350*/  ISETP.GE.AND P3, PT, R17, RZ, PT ;  /* 0x000000ff1100720c */ /* 0x000fe20003f66270 */
[----:B------:R-:W-:Y:S01]  /*3360*/  @!P1 IMAD.IADD R247, R247, 0x1, -R174 ;  /* 0x00000001f7f79824 */ /* 0x000fe200078e0aae */
[----:B------:R-:W-:Y:S01]  /*3370*/  ISETP.GE.AND P1, PT, R18, RZ, PT ;  /* 0x000000ff1200720c */ /* 0x000fe20003f26270 */
[----:B------:R-:W-:Y:S01]  /*3380*/  IMAD R175, R170, 0x2, R175 ;  /* 0x00000002aaaf7824 */ /* 0x000fe200078e02af */
[----:B------:R-:W-:-:S05]  /*3390*/  LOP3.LUT R170, R4, 0x7e, RZ, 0xfc, !PT ;  /* 0x0000007e04aa7812 */ /* 0x000fca00078efcff */
[----:B------:R-:W-:Y:S01]  /*33a0*/  @!P0 IMAD.IADD R221, R221, 0x1, -R174 ;  /* 0x00000001dddd8824 */ /* 0x000fe200078e0aae */
[----:B------:R-:W-:-:S03]  /*33b0*/  PLOP3.LUT P0, PT, PT, PT, UP1, 0x80, 0x8 ;  /* 0x000000000008781c */ /* 0x000fc60003f0f018 */
[----:B------:R-:W-:Y:S01]  /*33c0*/  @!P3 IMAD.MOV R247, RZ, RZ, -R247 ;  /* 0x000000fffff7b224 */ /* 0x000fe200078e0af7 */
[----:B------:R-:W-:Y:S01]  /*33d0*/  ISETP.LT.AND P0, PT, R170, UR7, P0 ;  /* 0x00000007aa007c0c */ /* 0x000fe20008701270 */
[----:B------:R-:W-:Y:S01]  /*33e0*/  @!P1 IMAD.MOV R221, RZ, RZ, -R221 ;  /* 0x000000ffffdd9224 */ /* 0x000fe200078e0add */
[----:B------:R-:W-:Y:S02]  /*33f0*/  IADD3 R172, P1, PT, R175, R172, RZ ;  /* 0x000000acafac7210 */ /* 0x000fe40007f3e0ff */
[C---:B------:R-:W-:Y:S02]  /*3400*/  SEL R247, R171.reuse, R247, !P4 ;  /* 0x000000f7abf77207 */ /* 0x040fe40006000000 */
[----:B------:R-:W-:Y:S02]  /*3410*/  SEL R171, R171, R221, !P4 ;  /* 0x000000ddabab7207 */ /* 0x000fe40006000000 */
[----:B------:R-:W-:Y:S02]  /*3420*/  PRMT R221, RZ, 0x7610, R221 ;  /* 0x00007610ffdd7816 */ /* 0x000fe400000000dd */
[----:B------:R-:W-:Y:S01]  /*3430*/  LEA.HI.X.SX32 R173, R175, R173, 0x1, P1 ;  /* 0x000000adafad7211 */ /* 0x000fe200008f0eff */
[----:B------:R-:W-:-:S02]  /*3440*/  IMAD R175, R247, UR4, RZ ;  /* 0x00000004f7af7c24 */ /* 0x000fc4000f8e02ff */
[----:B------:R-:W-:Y:S02]  /*3450*/  IMAD R171, R171, UR4, RZ ;  /* 0x00000004abab7c24 */ /* 0x000fe4000f8e02ff */
[----:B------:R-:W5:Y:S01]  /*3460*/  @P0 LDG.E.U8 R221, desc[UR20][R172.64] ;  /* 0x00000014acdd0981 */ /* 0x000f62000c1e1100 */
[CC--:B------:R-:W-:Y:S02]  /*3470*/  IADD3 R174, P0, PT, R175.reuse, R176.reuse, RZ ;  /* 0x000000b0afae7210 */ /* 0x0c0fe40007f1e0ff */
[----:B------:R-:W-:Y:S02]  /*3480*/  PRMT R210, RZ, 0x7610, R210 ;  /* 0x00007610ffd27816 */ /* 0x000fe400000000d2 */
[----:B------:R-:W-:Y:S02]  /*3490*/  LEA.HI.X.SX32 R175, R175, R177, 0x1, P0 ;  /* 0x000000b1afaf7211 */ /* 0x000fe400000f0eff */
[----:B------:R-:W-:Y:S02]  /*34a0*/  PRMT R212, RZ, 0x7610, R212 ;  /* 0x00007610ffd47816 */ /* 0x000fe400000000d4 */
[----:B------:R-:W-:Y:S01]  /*34b0*/  IADD3 R176, P0, PT, R171, R176, RZ ;  /* 0x000000b0abb07210 */ /* 0x000fe20007f1e0ff */
[----:B------:R-:W5:Y:S01]  /*34c0*/  @P2 LDG.E.U8 R210, desc[UR20][R142.64] ;  /* 0x000000148ed22981 */ /* 0x000f62000c1e1100 */
[----:B------:R-:W-:-:S02]  /*34d0*/  PRMT R203, RZ, 0x7610, R203 ;  /* 0x00007610ffcb7816 */ /* 0x000fc400000000cb */
[----:B------:R-:W-:Y:S01]  /*34e0*/  PRMT R205, RZ, 0x7610, R205 ;  /* 0x00007610ffcd7816 */ /* 0x000fe200000000cd */
[----:B------:R-:W5:Y:S01]  /*34f0*/  @P2 LDG.E.U8 R212, desc[UR20][R148.64] ;  /* 0x0000001494d42981 */ /* 0x000f62000c1e1100 */
[----:B------:R-:W-:Y:S02]  /*3500*/  PRMT R214, RZ, 0x7610, R214 ;  /* 0x00007610ffd67816 */ /* 0x000fe400000000d6 */
[----:B------:R-:W-:Y:S01]  /*3510*/  PRMT R216, RZ, 0x7610, R216 ;  /* 0x00007610ffd87816 */ /* 0x000fe200000000d8 */
[----:B------:R-:W5:Y:S01]  /*3520*/  @P2 LDG.E.U8 R203, desc[UR20][R144.64] ;  /* 0x0000001490cb2981 */ /* 0x000f62000c1e1100 */
[----:B------:R-:W-:Y:S02]  /*3530*/  PRMT R223, RZ, 0x7610, R223 ;  /* 0x00007610ffdf7816 */ /* 0x000fe400000000df */
[----:B------:R-:W-:Y:S01]  /*3540*/  PRMT R247, RZ, 0x7610, R247 ;  /* 0x00007610fff77816 */ /* 0x000fe200000000f7 */
[----:B------:R-:W5:Y:S01]  /*3550*/  @P2 LDG.E.U8 R205, desc[UR20][R150.64] ;  /* 0x0000001496cd2981 */ /* 0x000f62000c1e1100 */
[----:B------:R-:W-:-:S03]  /*3560*/  LEA.HI.X.SX32 R177, R171, R177, 0x1, P0 ;  /* 0x000000b1abb17211 */ /* 0x000fc600000f0eff */
[----:B------:R-:W5:Y:S04]  /*3570*/  @P2 LDG.E.U8 R214, desc[UR20][R146.64] ;  /* 0x0000001492d62981 */ /* 0x000f68000c1e1100 */
[----:B------:R-:W5:Y:S04]  /*3580*/  @P2 LDG.E.U8 R216, desc[UR20][R168.64] ;  /* 0x00000014a8d82981 */ /* 0x000f68000c1e1100 */
[----:B------:R-:W5:Y:S04]  /*3590*/  @P2 LDG.E.U8 R223, desc[UR20][R174.64] ;  /* 0x00000014aedf2981 */ /* 0x000f68000c1e1100 */
[----:B------:R-:W5:Y:S01]  /*35a0*/  @P2 LDG.E.U8 R247, desc[UR20][R176.64] ;  /* 0x00000014b0f72981 */ /* 0x000f62000c1e1100 */
[----:B------:R-:W-:Y:S01]  /*35b0*/  SHF.R.S32.HI R171, RZ, 0x7, R0 ;  /* 0x00000007ffab7819 */ /* 0x000fe20000011400 */
[----:B------:R-:W-:-:S04]  /*35c0*/  @!UP2 UIADD3 UR4, UPT, UPT, -UR5, 0x100000, URZ ;  /* 0x001000000504a890 */ /* 0x000fc8000fffe1ff */
[----:B------:R-:W-:Y:S02]  /*35d0*/  @!UP2 USHF.L.U32 UR5, UR4, 0xb, URZ ;  /* 0x0000000b0405a899 */ /* 0x000fe400080006ff */
[----:B------:R-:W-:Y:S01]  /*35e0*/  @!UP2 USHF.L.U32 UR4, UR4, 0x1, URZ ;  /* 0x000000010404a899 */ /* 0x000fe200080006ff */
[----:B------:R-:W-:Y:S01]  /*35f0*/  SGXT R171, R171, 0x1 ;  /* 0x00000001abab781a */ /* 0x000fe20000000200 */
[----:B------:R-:W-:-:S03]  /*3600*/  VOTEU.ALL UP1, P6 ;  /* 0x0000000000ff7886 */ /* 0x000fc60003020000 */
[----:B------:R-:W-:-:S04]  /*3610*/  LOP3.LUT R171, R171, 0x90, RZ, 0xc0, !PT ;  /* 0x00000090abab7812 */ /* 0x000fc800078ec0ff */
[----:B------:R-:W-:-:S03]  /*3620*/  LOP3.LUT R171, R171, 0x7f, R0, 0x78, !PT ;  /* 0x0000007fabab7812 */ /* 0x000fc600078e7800 */
[----:B------:R0:W1:Y:S02]  /*3630*/  @!UP1 SYNCS.EXCH.64 URZ, [UR9+0x9008], UR4 ;  /* 0x0090080409ff95b2 */ /* 0x0000640008000100 */
[----:B---3--:R3:W-:Y:S04]  /*3640*/  STS.U8 [R171+UR9+0x800], R178 ;  /* 0x000800b2ab007988 */ /* 0x0087e80008000009 */
[----:B----4-:R-:W-:Y:S01]  /*3650*/  STS.U8 [R171+UR9], R222 ;  /* 0x000000deab007988 */ /* 0x010fe20008000009 */
[----:B---3--:R-:W-:-:S03]  /*3660*/  LOP3.LUT R178, R171, 0x20, RZ, 0x3c, !PT ;  /* 0x00000020abb27812 */ /* 0x008fc600078e3cff */
[----:B--2---:R-:W-:Y:S04]  /*3670*/  STS.U8 [R171+UR9+0x400], R224 ;  /* 0x000400e0ab007988 */ /* 0x004fe80008000009 */
[----:B-----5:R-:W-:Y:S04]  /*3680*/  STS.U8 [R171+UR9+0xc00], R246 ;  /* 0x000c00f6ab007988 */ /* 0x020fe80008000009 */
[----:B------:R-:W-:Y:S04]  /*3690*/  STS.U8 [R171+UR9+0x1000], R244 ;  /* 0x001000f4ab007988 */ /* 0x000fe80008000009 */
        /* <DEDUP_REMOVED lines=11> */
[----:B------:R2:W-:Y:S04]  /*3750*/  STS.U8 [R178+UR9+0x500], R179 ;  /* 0x000500b3b2007988 */ /* 0x0005e80008000009 */
[----:B------:R-:W-:Y:S01]  /*3760*/  STS.U8 [R178+UR9+0x100], R245 ;  /* 0x000100f5b2007988 */ /* 0x000fe20008000009 */
[----:B--2---:R-:W-:-:S03]  /*3770*/  LOP3.LUT R179, R171, 0x40, RZ, 0x3c, !PT ;  /* 0x00000040abb37812 */ /* 0x004fc600078e3cff */
        /* <DEDUP_REMOVED lines=15> */
[----:B------:R0:W-:Y:S01]  /*3870*/  STS.U8 [R179+UR9+0x600], R188 ;  /* 0x000600bcb3007988 */ /* 0x0001e20008000009 */
[----:B--2---:R-:W-:-:S03]  /*3880*/  LOP3.LUT R180, R171, 0x60, RZ, 0x3c, !PT ;  /* 0x00000060abb47812 */ /* 0x004fc600078e3cff */
[----:B------:R0:W-:Y:S04]  /*3890*/  STS.U8 [R179+UR9+0xa00], R190 ;  /* 0x000a00beb3007988 */ /* 0x0001e80008000009 */
        /* <DEDUP_REMOVED lines=36> */
[----:B------:R0:W-:Y:S01]  /*3ae0*/  STS.U8 [R180+UR9+0x8700], R247 ;  /* 0x008700f7b4007988 */ /* 0x0001e20008000009 */
[----:B-1----:R1:W-:Y:S06]  /*3af0*/  MEMBAR.ALL.CTA ;  /* 0x0000000000007992 */ /* 0x0023ec0000008000 */
[----:B-1----:R-:W1:Y:S01]  /*3b00*/  FENCE.VIEW.ASYNC.S ;  /* 0x00000000000073c6 */ /* 0x002e620000000000 */
[----:B------:R-:W-:-:S04]  /*3b10*/  UISETP.NE.U32.AND UP1, UPT, UR16, URZ, UPT ;  /* 0x000000ff1000728c */ /* 0x000fc8000bf25070 */
[----:B------:R-:W-:Y:S02]  /*3b20*/  UISETP.LT.OR UP3, UPT, UR24, 0x80, UP1 ;  /* 0x000000801800788c */ /* 0x000fe40008f61670 */
[----:B------:R-:W-:Y:S01]  /*3b30*/  UISETP.GE.AND UP2, UPT, UR24, 0x100, UPT ;  /* 0x000001001800788c */ /* 0x000fe2000bf46270 */
[----:B-1----:R-:W-:Y:S06]  /*3b40*/  BAR.SYNC.DEFER_BLOCKING 0x0 ;  /* 0x0000000000007b1d */ /* 0x002fec0000010000 */
[----:B0-----:R-:W-:Y:S05]  /*3b50*/  BRA.U UP3, `(.L_x_6) ;  /* 0x0000000103847547 */ /* 0x001fea000b800000 */
[----:B------:R-:W-:Y:S02]  /*3b60*/  UIADD3 UR4, UPT, UPT, UR9, 0x8000, URZ ;  /* 0x0000800009047890 */ /* 0x000fe4000fffe0ff */
[----:B------:R-:W-:Y:S02]  /*3b70*/  USHF.R.U32.HI UR12, URZ, 0x4, UR9 ;  /* 0x00000004ff0c7899 */ /* 0x000fe40008011609 */
[----:B------:R-:W-:Y:S02]  /*3b80*/  USHF.R.U32.HI UR4, URZ, 0x4, UR4 ;  /* 0x00000004ff047899 */ /* 0x000fe40008011604 */
[----:B------:R-:W-:Y:S02]  /*3b90*/  USGXT.U32 UR12, UR12, 0xe ;  /* 0x0000000e0c0c789a */ /* 0x000fe40008000000 */
[----:B------:R-:W-:Y:S02]  /*3ba0*/  USGXT.U32 UR14, UR4, 0xe ;  /* 0x0000000e040e789a */ /* 0x000fe40008000000 */
[----:B------:R-:W-:-:S02]  /*3bb0*/  UIADD3 UR28, UP3, UPT, UR12, 0x100, URZ ;  /* 0x000001000c1c7890 */ /* 0x000fc4000ff7e0ff */
[----:B------:R-:W-:Y:S01]  /*3bc0*/  UIADD3 UR30, UP4, UPT, UR14, 0x2, URZ ;  /* 0x000000020e1e7890 */ /* 0x000fe2000ff9e0ff */
[----:B------:R-:W-:Y:S01]  /*3bd0*/  UMOV UR4, URZ ;  /* 0x000000ff00047c82 */ /* 0x000fe20008000000 */
[----:B------:R-:W-:Y:S01]  /*3be0*/  UMOV UR32, 0x0 ;  /* 0x0000000000207882 */ /* 0x000fe20000000000 */
[----:B------:R-:W-:Y:S02]  /*3bf0*/  UIADD3.X UR29, UPT, UPT, UR4, 0x40004040, URZ, UP3, !UPT ;  /* 0x40004040041d7890 */ /* 0x000fe40009ffe4ff */
[----:B------:R-:W-:Y:S02]  /*3c00*/  UIADD3.X UR31, UPT, UPT, UR4, 0x40004040, URZ, UP4, !UPT ;  /* 0x40004040041f7890 */ /* 0x000fe4000a7fe4ff */
[----:B------:R-:W-:Y:S02]  /*3c10*/  UIADD3.64 UR16, UPT, UPT, UR28, 0x100, URZ ;  /* 0x000001001c107897 */ /* 0x000fe4000fffe0ff */
[----:B------:R-:W-:Y:S02]  /*3c20*/  UIADD3.64 UR18, UPT, UPT, UR30, 0x2, URZ ;  /* 0x000000021e127897 */ /* 0x000fe4000fffe0ff */
[----:B------:R-:W-:-:S02]  /*3c30*/  UIADD3.64 UR22, UPT, UPT, UR28, 0x200, URZ ;  /* 0x000002001c167897 */ /* 0x000fc4000fffe0ff */
[----:B------:R-:W-:Y:S01]  /*3c40*/  UIADD3.64 UR26, UPT, UPT, UR30, 0x4, URZ ;  /* 0x000000041e1a7897 */ /* 0x000fe2000fffe0ff */
[----:B------:R-:W-:Y:S01]  /*3c50*/  UMOV UR33, 0x8048010 ;  /* 0x0804801000217882 */ /* 0x000fe20000000000 */
[----:B------:R-:W-:Y:S01]  /*3c60*/  UMOV UR13, 0x40004040 ;  /* 0x40004040000d7882 */ /* 0x000fe20000000000 */
[----:B------:R-:W-:Y:S01]  /*3c70*/  UMOV UR15, 0x40004040 ;  /* 0x40004040000f7882 */ /* 0x000fe20000000000 */
[----:B------:R-:W-:Y:S01]  /*3c80*/  UMOV UR34, 0x0 ;  /* 0x0000000000227882 */ /* 0x000fe20000000000 */
[----:B------:R-:W-:Y:S01]  /*3c90*/  UMOV UR35, 0x8048010 ;  /* 0x0804801000237882 */ /* 0x000fe20000000000 */
[----:B------:R-:W-:Y:S01]  /*3ca0*/  UMOV UR36, 0x0 ;  /* 0x0000000000247882 */ /* 0x000fe20000000000 */
[----:B------:R-:W-:Y:S01]  /*3cb0*/  UMOV UR37, 0x8048010 ;  /* 0x0804801000257882 */ /* 0x000fe20000000000 */
[----:B------:R-:W-:Y:S01]  /*3cc0*/  UMOV UR4, UR6 ;  /* 0x0000000600047c82 */ /* 0x000fe20008000000 */
[----:B------:R-:W-:Y:S01]  /*3cd0*/  UMOV UR5, URZ ;  /* 0x000000ff00057c82 */ /* 0x000fe20008000000 */
[----:B------:R0:W-:Y:S01]  /*3ce0*/  UTCQMMA gdesc[UR12], gdesc[UR14], tmem[UR8], tmem[UR32], idesc[UR33], !UPT ;  /* 0x00ff200e0c0075ea */ /* 0x0001e2000f800308 */
[----:B------:R-:W-:Y:S01]  /*3cf0*/  UMOV UR38, 0x0 ;  /* 0x0000000000267882 */ /* 0x000fe20000000000 */
[----:B------:R-:W-:Y:S01]  /*3d00*/  UMOV UR39, 0x8048010 ;  /* 0x0804801000277882 */ /* 0x000fe20000000000 */
[----:B------:R0:W-:Y:S01]  /*3d10*/  UTCQMMA gdesc[UR28], gdesc[UR30], tmem[UR8], tmem[UR34], idesc[UR35], UPT ;  /* 0x00ff221e1c0075ea */ /* 0x0001e2000b800308 */
[----:B------:R-:W-:Y:S01]  /*3d20*/  UMOV UR4, UR4 ;  /* 0x0000000400047c82 */ /* 0x000fe20008000000 */
[----:B------:R0:W-:Y:S01]  /*3d30*/  UTCQMMA gdesc[UR16], gdesc[UR18], tmem[UR8], tmem[UR36], idesc[UR37], UPT ;  /* 0x00ff2412100075ea */ /* 0x0001e2000b800308 */
[----:B------:R0:W-:Y:S01]  /*3d40*/  UTCQMMA gdesc[UR22], gdesc[UR26], tmem[UR8], tmem[UR38], idesc[UR39], UPT ;  /* 0x00ff261a160075ea */ /* 0x0001e2000b800308 */
[----:B------:R0:W-:Y:S01]  /*3d50*/  UTCBAR [UR4], URZ ;  /* 0x000000ff040073e9 */ /* 0x0001e200080000ff */
[----:B------:R-:W-:Y:S01]  /*3d60*/  NOP ;  /* 0x0000000000007918 */ /* 0x000fe20000000000 */
.L_x_6:
[----:B0-----:R-:W-:Y:S01]  /*3d70*/  UMOV UR4, URZ ;  /* 0x000000ff00047c82 */ /* 0x001fe20008000000 */
[----:B------:R-:W-:Y:S05]  /*3d80*/  BRA.U !UP2, `(.L_x_7) ;  /* 0x000000210a8c7547 */ /* 0x000fea000b800000 */
[----:B------:R-:W-:Y:S01]  /*3d90*/  USHF.R.S32.HI UR11, URZ, 0x1f, UR24 ;  /* 0x0000001fff0b7899 */ /* 0x000fe20008011418 */
[----:B------:R-:W-:Y:S01]  /*3da0*/  IMAD.MOV.U32 R126, RZ, RZ, RZ ;  /* 0x000000ffff7e7224 */ /* 0x000fe200078e00ff */
[----:B------:R-:W-:Y:S02]  /*3db0*/  UIADD3 UR12, UPT, UPT, UR9, 0x4000, URZ ;  /* 0x00004000090c7890 */ /* 0x000fe4000fffe0ff */
[----:B------:R-:W-:Y:S01]  /*3dc0*/  UIADD3 UR13, UPT, UPT, UR9, 0x8800, URZ ;  /* 0x00008800090d7890 */ /* 0x000fe2000fffe0ff */
[----:B------:R-:W0:Y:S01]  /*3dd0*/  LDCU.64 UR18, c[0x0][0x3a8] ;  /* 0x00007500ff1277ac */ /* 0x000e220008000a00 */
[----:B------:R-:W-:Y:S02]  /*3de0*/  ULEA.HI UR11, UR11, UR24, URZ, 0x7 ;  /* 0x000000180b0b7291 */ /* 0x000fe4000f8f38ff */
[----:B------:R-:W-:Y:S02]  /*3df0*/  USHF.R.U32.HI UR12, URZ, 0x4, UR12 ;  /* 0x00000004ff0c7899 */ /* 0x000fe4000801160c */
[----:B------:R-:W-:-:S02]  /*3e00*/  USHF.R.U32.HI UR13, URZ, 0x4, UR13 ;  /* 0x00000004ff0d7899 */ /* 0x000fc4000801160d */
[----:B------:R-:W-:Y:S02]  /*3e10*/  USHF.R.S32.HI UR11, URZ, 0x7, UR11 ;  /* 0x00000007ff0b7899 */ /* 0x000fe4000801140b */
[----:B------:R-:W-:Y:S02]  /*3e20*/  USGXT.U32 UR12, UR12, 0xe ;  /* 0x0000000e0c0c789a */ /* 0x000fe40008000000 */
[----:B------:R-:W-:Y:S02]  /*3e30*/  USGXT.U32 UR14, UR13, 0xe ;  /* 0x0000000e0d0e789a */ /* 0x000fe40008000000 */
[----:B------:R-:W-:Y:S02]  /*3e40*/  UIADD3 UR26, UP2, UPT, UR12, 0x100, URZ ;  /* 0x000001000c1a7890 */ /* 0x000fe4000ff5e0ff */
[----:B------:R-:W-:Y:S02]  /*3e50*/  UISETP.LT.AND UP4, UPT, UR11, 0x2, UPT ;  /* 0x000000020b00788c */ /* 0x000fe4000bf81270 */
[----:B------:R-:W-:Y:S01]  /*3e60*/  UIADD3 UR28, UP3, UPT, UR14, 0x2, URZ ;  /* 0x000000020e1c7890 */ /* 0x000fe2000ff7e0ff */
[----:B------:R-:W-:Y:S01]  /*3e70*/  UMOV UR4, URZ ;  /* 0x000000ff00047c82 */ /* 0x000fe20008000000 */
[----:B------:R-:W-:Y:S01]  /*3e80*/  UMOV UR5, URZ ;  /* 0x000000ff00057c82 */ /* 0x000fe20008000000 */
[----:B------:R-:W-:-:S02]  /*3e90*/  UIADD3.X UR27, UPT, UPT, UR4, 0x40004040, URZ, UP2, !UPT ;  /* 0x40004040041b7890 */ /* 0x000fc400097fe4ff */
[----:B------:R-:W-:Y:S02]  /*3ea0*/  USEL UR11, UR11, 0x2, !UP4 ;  /* 0x000000020b0b7887 */ /* 0x000fe4000e000000 */
[----:B------:R-:W-:Y:S02]  /*3eb0*/  UIADD3.X UR29, UPT, UPT, UR5, 0x40004040, URZ, UP3, !UPT ;  /* 0x40004040051d7890 */ /* 0x000fe40009ffe4ff */
[----:B0-----:R-:W-:Y:S02]  /*3ec0*/  USHF.L.U32 UR18, UR18, 0x7, URZ ;  /* 0x0000000712127899 */ /* 0x001fe400080006ff */
[----:B------:R-:W-:Y:S02]  /*3ed0*/  USHF.L.U32 UR19, UR19, 0x7, URZ ;  /* 0x0000000713137899 */ /* 0x000fe400080006ff */
[----:B------:R-:W-:Y:S02]  /*3ee0*/  UIADD3 UR22, UPT, UPT, UR7, -0x80, URZ ;  /* 0xffffff8007167890 */ /* 0x000fe4000fffe0ff */
[----:B------:R-:W-:-:S02]  /*3ef0*/  UIADD3 UR11, UPT, UPT, UR11, -0x1, URZ ;  /* 0xffffffff0b0b7890 */ /* 0x000fc4000fffe0ff */
[----:B------:R-:W-:Y:S02]  /*3f00*/  UIADD3.64 UR30, UPT, UPT, UR26, 0x100, URZ ;  /* 0x000001001a1e7897 */ /* 0x000fe4000fffe0ff */
[----:B------:R-:W-:Y:S02]  /*3f10*/  UIADD3.64 UR32, UPT, UPT, UR28, 0x2, URZ ;  /* 0x000000021c207897 */ /* 0x000fe4000fffe0ff */
[----:B------:R-:W-:Y:S02]  /*3f20*/  UIADD3.64 UR34, UPT, UPT, UR26, 0x200, URZ ;  /* 0x000002001a227897 */ /* 0x000fe4000fffe0ff */
[----:B------:R-:W-:Y:S01]  /*3f30*/  UIADD3.64 UR36, UPT, UPT, UR28, 0x4, URZ ;  /* 0x000000041c247897 */ /* 0x000fe2000fffe0ff */
[----:B------:R-:W-:-:S11]  /*3f40*/  UMOV UR23, 0x1 ;  /* 0x0000000100177882 */ /* 0x000fd60000000000 */
.L_x_10:
[----:B------:R-:W-:Y:S02]  /*3f50*/  USHF.R.S32.HI UR7, URZ, 0x1f, UR19 ;  /* 0x0000001fff077899 */ /* 0x000fe40008011413 */
[----:B------:R-:W-:Y:S01]  /*3f60*/  IADD3 R168, P4, PT, R168, UR19, RZ ;  /* 0x00000013a8a87c10 */ /* 0x000fe2000ff9e0ff */
[----:B------:R-:W-:Y:S01]  /*3f70*/  USHF.R.S32.HI UR4, URZ, 0x1f, UR18 ;  /* 0x0000001fff047899 */ /* 0x000fe20008011412 */
[----:B------:R-:W-:Y:S01]  /*3f80*/  IADD3 R150, P3, PT, R150, UR19, RZ ;  /* 0x0000001396967c10 */ /* 0x000fe2000ff7e0ff */
[----:B------:R-:W-:Y:S01]  /*3f90*/  IMAD.U32 R126, R126, -0x80000000, RZ ;  /* 0x800000007e7e7824 */ /* 0x000fe200078e00ff */
[----:B------:R-:W-:Y:S02]  /*3fa0*/  IADD3 R148, P2, PT, R148, UR19, RZ ;  /* 0x0000001394947c10 */ /* 0x000fe4000ff5e0ff */
[----:B------:R-:W-:Y:S01]  /*3fb0*/  IADD3.X R169, PT, PT, R169, UR7, RZ, P4, !PT ;  /* 0x00000007a9a97c10 */ /* 0x000fe2000a7fe4ff */
[----:B0-----:R-:W0:Y:S01]  /*3fc0*/  SYNCS.PHASECHK.TRANS64.TRYWAIT P6, [UR6], R126 ;  /* 0x0000007eff0075a7 */ /* 0x001e2200080c1106 */
[----:B------:R-:W-:-:S02]  /*3fd0*/  IADD3 R146, P4, PT, R146, UR19, RZ ;  /* 0x0000001392927c10 */ /* 0x000fc4000ff9e0ff */
[----:B------:R-:W-:Y:S02]  /*3fe0*/  IADD3.X R151, PT, PT, R151, UR7, RZ, P3, !PT ;  /* 0x0000000797977c10 */ /* 0x000fe40009ffe4ff */
[----:B------:R-:W-:Y:S02]  /*3ff0*/  IADD3.X R147, PT, PT, R147, UR7, RZ, P4, !PT ;  /* 0x0000000793937c10 */ /* 0x000fe4000a7fe4ff */
[----:B------:R-:W-:Y:S02]  /*4000*/  IADD3 R144, P3, PT, R144, UR19, RZ ;  /* 0x0000001390907c10 */ /* 0x000fe4000ff7e0ff */
[----:B------:R-:W-:Y:S02]  /*4010*/  IADD3 R128, P4, PT, R128, UR18, RZ ;  /* 0x0000001280807c10 */ /* 0x000fe4000ff9e0ff */
[----:B------:R-:W-:Y:S02]  /*4020*/  IADD3.X R149, PT, PT, R149, UR7, RZ, P2, !PT ;  /* 0x0000000795957c10 */ /* 0x000fe400097fe4ff */
[----:B------:R-:W-:-:S02]  /*4030*/  IADD3.X R145, PT, PT, R145, UR7, RZ, P3, !PT ;  /* 0x0000000791917c10 */ /* 0x000fc40009ffe4ff */
[----:B------:R-:W-:Y:S02]  /*4040*/  IADD3.X R129, PT, PT, R129, UR4, RZ, P4, !PT ;  /* 0x0000000481817c10 */ /* 0x000fe4000a7fe4ff */
[----:B------:R-:W-:Y:S02]  /*4050*/  IADD3 R142, P2, PT, R142, UR19, RZ ;  /* 0x000000138e8e7c10 */ /* 0x000fe4000ff5e0ff */
        /* <DEDUP_REMOVED lines=8> */
[----:B------:R-:W-:Y:S02]  /*40e0*/  IADD3 R120, P4, PT, R120, UR18, RZ ;  /* 0x0000001278787c10 */ /* 0x000fe4000ff9e0ff */
[----:B------:R-:W-:-:S02]  /*40f0*/  IADD3.X R177, PT, PT, R177, UR7, RZ, P5, !PT ;  /* 0x00000007b1b17c10 */ /* 0x000fc4000affe4ff */
[----:B------:R-:W-:Y:S02]  /*4100*/  IADD3.X R69, PT, PT, R69, UR4, RZ, P2, !PT ;  /* 0x0000000445457c10 */ /* 0x000fe400097fe4ff */
[----:B------:R-:W-:Y:S02]  /*4110*/  IADD3.X R95, PT, PT, R95, UR4, RZ, P3, !PT ;  /* 0x000000045f5f7c10 */ /* 0x000fe40009ffe4ff */
[----:B------:R-:W-:Y:S02]  /*4120*/  IADD3.X R121, PT, PT, R121, UR4, RZ, P4, !PT ;  /* 0x0000000479797c10 */ /* 0x000fe4000a7fe4ff */
[----:B------:R-:W-:Y:S02]  /*4130*/  IADD3 R174, P5, PT, R174, UR19, RZ ;  /* 0x00000013aeae7c10 */ /* 0x000fe4000ffbe0ff */
[----:B------:R-:W-:Y:S02]  /*4140*/  IADD3 R66, P2, PT, R66, UR18, RZ ;  /* 0x0000001242427c10 */ /* 0x000fe4000ff5e0ff */
[----:B------:R-:W-:-:S02]  /*4150*/  IADD3 R92, P3, PT, R92, UR18, RZ ;  /* 0x000000125c5c7c10 */ /* 0x000fc4000ff7e0ff */
[----:B------:R-:W-:Y:S02]  /*4160*/  IADD3 R118, P4, PT, R118, UR18, RZ ;  /* 0x0000001276767c10 */ /* 0x000fe4000ff9e0ff */
[----:B------:R-:W-:Y:S02]  /*4170*/  IADD3.X R175, PT, PT, R175, UR7, RZ, P5, !PT ;  /* 0x00000007afaf7c10 */ /* 0x000fe4000affe4ff */
[----:B------:R-:W-:Y:S02]  /*4180*/  IADD3.X R67, PT, PT, R67, UR4, RZ, P2, !PT ;  /* 0x0000000443437c10 */ /* 0x000fe400097fe4ff */
[----:B------:R-:W-:Y:S02]  /*4190*/  IADD3.X R93, PT, PT, R93, UR4, RZ, P3, !PT ;  /* 0x000000045d5d7c10 */ /* 0x000fe40009ffe4ff */
[----:B------:R-:W-:Y:S02]  /*41a0*/  IADD3.X R119, PT, PT, R119, UR4, RZ, P4, !PT ;  /* 0x0000000477777c10 */ /* 0x000fe4000a7fe4ff */
[----:B------:R-:W-:-:S02]  /*41b0*/  IADD3 R172, P5, PT, R172, UR18, RZ ;  /* 0x00000012acac7c10 */ /* 0x000fc4000ffbe0ff */
[----:B------:R-:W-:Y:S02]  /*41c0*/  IADD3 R64, P2, PT, R64, UR18, RZ ;  /* 0x0000001240407c10 */ /* 0x000fe4000ff5e0ff */
[----:B------:R-:W-:Y:S02]  /*41d0*/  IADD3 R90, P3, PT, R90, UR18, RZ ;  /* 0x000000125a5a7c10 */ /* 0x000fe4000ff7e0ff */
[----:B------:R-:W-:Y:S02]  /*41e0*/  IADD3 R114, P4, PT, R114, UR18, RZ ;  /* 0x0000001272727c10 */ /* 0x000fe4000ff9e0ff */
[----:B------:R-:W-:Y:S02]  /*41f0*/  IADD3.X R173, PT, PT, R173, UR4, RZ, P5, !PT ;  /* 0x00000004adad7c10 */ /* 0x000fe4000affe4ff */
        /* <DEDUP_REMOVED lines=87> */
[----:B------:R-:W-:Y:S02]  /*4770*/  LOP3.LUT R127, R4, 0x2, RZ, 0xfc, !PT ;  /* 0x00000002047f7812 */ /* 0x000fe400078efcff */
[----:B------:R-:W-:Y:S02]  /*4780*/  IADD3.X R133, PT, PT, R133, UR4, RZ, P5, !PT ;  /* 0x0000000485857c10 */ /* 0x000fe4000affe4ff */
[----:B------:R-:W-:Y:S02]  /*4790*/  IADD3.X R11, PT, PT, R11, UR4, RZ, P2, !PT ;  /* 0x000000040b0b7c10 */ /* 0x000fe400097fe4ff */
[----:B------:R-:W-:Y:S02]  /*47a0*/  IADD3.X R75, PT, PT, R75, UR4, RZ, P3, !PT ;  /* 0x000000044b4b7c10 */ /* 0x000fe40009ffe4ff */
[----:B------:R-:W-:-:S02]  /*47b0*/  IADD3.X R9, PT, PT, R9, UR4, RZ, P4, !PT ;  /* 0x0000000409097c10 */ /* 0x000fc4000a7fe4ff */
[----:B------:R-:W-:Y:S02]  /*47c0*/  ISETP.GE.AND P0, PT, R127, UR22, PT ;  /* 0x000000167f007c0c */ /* 0x000fe4000bf06270 */
[----:B------:R-:W-:Y:S02]  /*47d0*/  IADD3 R130, P5, PT, R130, UR18, RZ ;  /* 0x0000001282827c10 */ /* 0x000fe4000ffbe0ff */
[----:B------:R-:W-:Y:S02]  /*47e0*/  IADD3 R40, P2, PT, R40, UR18, RZ ;  /* 0x0000001228287c10 */ /* 0x000fe4000ff5e0ff */
[----:B------:R-:W-:Y:S02]  /*47f0*/  IADD3 R104, P3, PT, R104, UR18, RZ ;  /* 0x0000001268687c10 */ /* 0x000fe4000ff7e0ff */
[----:B------:R-:W-:Y:S02]  /*4800*/  IADD3 R72, P4, PT, R72, UR18, RZ ;  /* 0x0000001248487c10 */ /* 0x000fe4000ff9e0ff */
[----:B------:R-:W-:-:S02]  /*4810*/  LOP3.LUT R181, R4, 0x4, RZ, 0xfc, !PT ;  /* 0x0000000404b57812 */ /* 0x000fc400078efcff */
[----:B------:R-:W-:Y:S02]  /*4820*/  LOP3.LUT R127, R4, 0x6, RZ, 0xfc, !PT ;  /* 0x00000006047f7812 */ /* 0x000fe400078efcff */
[----:B------:R-:W-:Y:S02]  /*4830*/  IADD3.X R131, PT, PT, R131, UR4, RZ, P5, !PT ;  /* 0x0000000483837c10 */ /* 0x000fe4000affe4ff */
[----:B------:R-:W-:Y:S02]  /*4840*/  IADD3.X R41, PT, PT, R41, UR4, RZ, P2, !PT ;  /* 0x0000000429297c10 */ /* 0x000fe400097fe4ff */
[----:B------:R-:W-:Y:S02]  /*4850*/  IADD3.X R105, PT, PT, R105, UR4, RZ, P3, !PT ;  /* 0x0000000469697c10 */ /* 0x000fe40009ffe4ff */
[----:B------:R-:W-:Y:S02]  /*4860*/  IADD3.X R73, PT, PT, R73, UR4, RZ, P4, !PT ;  /* 0x0000000449497c10 */ /* 0x000fe4000a7fe4ff */
[----:B------:R-:W-:-:S02]  /*4870*/  ISETP.GE.AND P1, PT, R181, UR22, PT ;  /* 0x00000016b5007c0c */ /* 0x000fc4000bf26270 */
[----:B------:R-:W-:Y:S02]  /*4880*/  IADD3 R110, P5, PT, R110, UR18, RZ ;  /* 0x000000126e6e7c10 */ /* 0x000fe4000ffbe0ff */
[----:B------:R-:W-:Y:S02]  /*4890*/  ISETP.GE.AND P2, PT, R127, UR22, PT ;  /* 0x000000167f007c0c */ /* 0x000fe4000bf46270 */
[----:B------:R-:W-:Y:S02]  /*48a0*/  IADD3 R38, P3, PT, R38, UR18, RZ ;  /* 0x0000001226267c10 */ /* 0x000fe4000ff7e0ff */
[----:B------:R-:W-:Y:S02]  /*48b0*/  IADD3 R6, P4, PT, R6, UR18, RZ ;  /* 0x0000001206067c10 */ /* 0x000fe4000ff9e0ff */
[C---:B------:R-:W-:Y:S02]  /*48c0*/  LOP3.LUT R127, R4.reuse, 0x8, RZ, 0xfc, !PT ;  /* 0x00000008047f7812 */ /* 0x040fe400078efcff */
[----:B------:R-:W-:-:S02]  /*48d0*/  LOP3.LUT R181, R4, 0xa, RZ, 0xfc, !PT ;  /* 0x0000000a04b57812 */ /* 0x000fc400078efcff */
[----:B------:R-:W-:Y:S02]  /*48e0*/  IADD3.X R111, PT, PT, R111, UR4, RZ, P5, !PT ;  /* 0x000000046f6f7c10 */ /* 0x000fe4000affe4ff */
[----:B------:R-:W-:Y:S02]  /*48f0*/  IADD3.X R39, PT, PT, R39, UR4, RZ, P3, !PT ;  /* 0x0000000427277c10 */ /* 0x000fe40009ffe4ff */
[----:B------:R-:W-:Y:S02]  /*4900*/  IADD3.X R7, PT, PT, R7, UR4, RZ, P4, !PT ;  /* 0x0000000407077c10 */ /* 0x000fe4000a7fe4ff */
[----:B------:R-:W-:Y:S02]  /*4910*/  ISETP.GE.AND P3, PT, R127, UR22, PT ;  /* 0x000000167f007c0c */ /* 0x000fe4000bf66270 */
[----:B------:R-:W-:Y:S02]  /*4920*/  ISETP.GE.AND P4, PT, R181, UR22, PT ;  /* 0x00000016b5007c0c */ /* 0x000fe4000bf86270 */
[----:B------:R-:W-:-:S02]  /*4930*/  ISETP.GE.AND P5, PT, R4, UR22, PT ;  /* 0x0000001604007c0c */ /* 0x000fc4000bfa6270 */
[----:B------:R-:W-:Y:S01]  /*4940*/  PRMT R252, RZ, 0x7610, R252 ;  /* 0x00007610fffc7816 */ /* 0x000fe200000000fc */
[----:B0-----:R-:W-:Y:S10]  /*4950*/  @!P6 BRA `(.L_x_8) ;  /* 0x0000001c00fce947 */ /* 0x001ff40003800000 */
.L_x_16:
[----:B------:R-:W-:Y:S01]  /*4960*/  LOP3.LUT R126, R4, 0xc, RZ, 0xfc, !PT ;  /* 0x0000000c047e7812 */ /* 0x000fe200078efcff */
[----:B------:R-:W2:Y:S01]  /*4970*/  @!P5 LDG.E.U8 R252, desc[UR20][R6.64] ;  /* 0x0000001406fcd981 */ /* 0x000ea2000c1e1100 */
[----:B------:R-:W-:Y:S02]  /*4980*/  PRMT R187, RZ, 0x7610, R187 ;  /* 0x00007610ffbb7816 */ /* 0x000fe400000000bb */
[----:B------:R-:W-:Y:S02]  /*4990*/  ISETP.GE.AND P5, PT, R126, UR22, PT ;  /* 0x000000167e007c0c */ /* 0x000fe4000bfa6270 */
[----:B------:R-:W-:Y:S02]  /*49a0*/  LOP3.LUT R126, R4, 0xe, RZ, 0xfc, !PT ;  /* 0x0000000e047e7812 */ /* 0x000fe400078efcff */
[----:B------:R-:W-:Y:S01]  /*49b0*/  PRMT R182, RZ, 0x7610, R182 ;  /* 0x00007610ffb67816 */ /* 0x000fe200000000b6 */
[----:B------:R-:W3:Y:S01]  /*49c0*/  @!P0 LDG.E.U8 R187, desc[UR20][R38.64] ;  /* 0x0000001426bb8981 */ /* 0x000ee2000c1e1100 */
[----:B------:R-:W-:-:S02]  /*49d0*/  ISETP.GE.AND P0, PT, R126, UR22, PT ;  /* 0x000000167e007c0c */ /* 0x000fc4000bf06270 */
[----:B------:R-:W-:Y:S02]  /*49e0*/  LOP3.LUT R126, R4, 0x10, RZ, 0xfc, !PT ;  /* 0x00000010047e7812 */ /* 0x000fe400078efcff */
[----:B------:R-:W-:Y:S01]  /*49f0*/  PRMT R185, RZ, 0x7610, R185 ;  /* 0x00007610ffb97816 */ /* 0x000fe200000000b9 */
[----:B------:R-:W4:Y:S01]  /*4a00*/  @!P1 LDG.E.U8 R182, desc[UR20][R72.64] ;  /* 0x0000001448b69981 */ /* 0x000f22000c1e1100 */
[----:B------:R-:W-:Y:S02]  /*4a10*/  ISETP.GE.AND P1, PT, R126, UR22, PT ;  /* 0x000000167e007c0c */ /* 0x000fe4000bf26270 */
[----:B------:R-:W-:Y:S02]  /*4a20*/  LOP3.LUT R126, R4, 0x12, RZ, 0xfc, !PT ;  /* 0x00000012047e7812 */ /* 0x000fe400078efcff */
[----:B------:R-:W-:Y:S01]  /*4a30*/  PRMT R250, RZ, 0x7610, R250 ;  /* 0x00007610fffa7816 */ /* 0x000fe200000000fa */
[----:B------:R-:W5:Y:S01]  /*4a40*/  @!P2 LDG.E.U8 R185, desc[UR20][R104.64] ;  /* 0x0000001468b9a981 */ /* 0x000f62000c1e1100 */
[----:B------:R-:W-:-:S02]  /*4a50*/  ISETP.GE.AND P2, PT, R126, UR22, PT ;  /* 0x000000167e007c0c */ /* 0x000fc4000bf46270 */
[----:B------:R-:W-:Y:S02]  /*4a60*/  LOP3.LUT R126, R4, 0x14, RZ, 0xfc, !PT ;  /* 0x00000014047e7812 */ /* 0x000fe400078efcff */
[----:B------:R-:W-:Y:S01]  /*4a70*/  PRMT R181, RZ, 0x7610, R181 ;  /* 0x00007610ffb57816 */ /* 0x000fe200000000b5 */
[----:B------:R-:W2:Y:S01]  /*4a80*/  @!P3 LDG.E.U8 R250, desc[UR20][R8.64] ;  /* 0x0000001408fab981 */ /* 0x000ea2000c1e1100 */
[----:B------:R-:W-:Y:S02]  /*4a90*/  ISETP.GE.AND P3, PT, R126, UR22, PT ;  /* 0x000000167e007c0c */ /* 0x000fe4000bf66270 */
[----:B------:R-:W-:Y:S02]  /*4aa0*/  LOP3.LUT R126, R4, 0x16, RZ, 0xfc, !PT ;  /* 0x00000016047e7812 */ /* 0x000fe400078efcff */
[----:B------:R-:W-:Y:S01]  /*4ab0*/  PRMT R184, RZ, 0x7610, R184 ;  /* 0x00007610ffb87816 */ /* 0x000fe200000000b8 */
[----:B------:R-:W2:Y:S01]  /*4ac0*/  @!P4 LDG.E.U8 R181, desc[UR20][R40.64] ;  /* 0x0000001428b5c981 */ /* 0x000ea2000c1e1100 */
        /* <DEDUP_REMOVED lines=64> */
[----:B------:R-:W-:-:S02]  /*4ed0*/  PRMT R203, RZ, 0x7610, R203 ;  /* 0x00007610ffcb7816 */ /* 0x000fc400000000cb */
[----:B------:R-:W-:Y:S02]  /*4ee0*/  ISETP.GE.AND P2, PT, R126, UR22, PT ;  /* 0x000000167e007c0c */ /* 0x000fe4000bf46270 */
[----:B------:R-:W-:Y:S01]  /*4ef0*/  LOP3.LUT R126, R4, 0x3a, RZ, 0xfc, !PT ;  /* 0x0000003a047e7812 */ /* 0x000fe200078efcff */
[----:B------:R-:W2:Y:S01]  /*4f00*/  @!P3 LDG.E.U8 R198, desc[UR20][R82.64] ;  /* 0x0000001452c6b981 */ /* 0x000ea2000c1e1100 */
[----:B------:R-:W-:Y:S02]  /*4f10*/  PRMT R200, RZ, 0x7610, R200 ;  /* 0x00007610ffc87816 */ /* 0x000fe400000000c8 */
[----:B------:R-:W-:Y:S01]  /*4f20*/  ISETP.GE.AND P3, PT, R126, UR22, PT ;  /* 0x000000167e007c0c */ /* 0x000fe2000bf66270 */
[----:B------:R-:W2:Y:S01]  /*4f30*/  @!P4 LDG.E.U8 R203, desc[UR20][R134.64] ;  /* 0x0000001486cbc981 */ /* 0x000ea2000c1e1100 */
[----:B------:R-:W-:Y:S02]  /*4f40*/  ISETP.GE.AND P4, PT, R108, UR22, PT ;  /* 0x000000166c007c0c */ /* 0x000fe4000bf86270 */
[----:B------:R-:W-:Y:S01]  /*4f50*/  LOP3.LUT R126, R4, 0x3c, RZ, 0xfc, !PT ;  /* 0x0000003c047e7812 */ /* 0x000fe200078efcff */
[----:B------:R-:W2:Y:S01]  /*4f60*/  @!P5 LDG.E.U8 R200, desc[UR20][R26.64] ;  /* 0x000000141ac8d981 */ /* 0x000ea2000c1e1100 */
[----:B------:R-:W-:-:S02]  /*4f70*/  PRMT R205, RZ, 0x7610, R205 ;  /* 0x00007610ffcd7816 */ /* 0x000fc400000000cd */
[----:B------:R-:W-:Y:S02]  /*4f80*/  ISETP.GE.AND P5, PT, R126, UR22, PT ;  /* 0x000000167e007c0c */ /* 0x000fe4000bfa6270 */
[----:B------:R-:W-:Y:S02]  /*4f90*/  LOP3.LUT R126, R4, 0x3e, RZ, 0xfc, !PT ;  /* 0x0000003e047e7812 */ /* 0x000fe400078efcff */
[----:B------:R-:W-:Y:S01]  /*4fa0*/  PRMT R202, RZ, 0x7610, R202 ;  /* 0x00007610ffca7816 */ /* 0x000fe200000000ca */
[----:B------:R-:W2:Y:S01]  /*4fb0*/  @!P0 LDG.E.U8 R205, desc[UR20][R50.64] ;  /* 0x0000001432cd8981 */ /* 0x000ea2000c1e1100 */
[----:B------:R-:W-:Y:S02]  /*4fc0*/  ISETP.GE.AND P0, PT, R126, UR22, PT ;  /* 0x000000167e007c0c */ /* 0x000fe4000bf06270 */
[----:B------:R-:W-:Y:S02]  /*4fd0*/  LOP3.LUT R126, R4, 0x40, RZ, 0xfc, !PT ;  /* 0x00000040047e7812 */ /* 0x000fe400078efcff */
[----:B------:R-:W-:Y:S01]  /*4fe0*/  PRMT R207, RZ, 0x7610, R207 ;  /* 0x00007610ffcf7816 */ /* 0x000fe200000000cf */
[----:B------:R-:W3:Y:S01]  /*4ff0*/  @!P4 LDG.E.U8 R202, desc[UR20][R112.64] ;  /* 0x0000001470cac981 */ /* 0x000ee2000c1e1100 */
[----:B------:R-:W-:-:S02]  /*5000*/  ISETP.GE.AND P4, PT, R126, UR22, PT ;  /* 0x000000167e007c0c */ /* 0x000fc4000bf86270 */
[----:B------:R-:W-:Y:S02]  /*5010*/  LOP3.LUT R126, R4, 0x42, RZ, 0xfc, !PT ;  /* 0x00000042047e7812 */ /* 0x000fe400078efcff */
[----:B------:R-:W-:Y:S01]  /*5020*/  PRMT R204, RZ, 0x7610, R204 ;  /* 0x00007610ffcc7816 */ /* 0x000fe200000000cc */
[----:B------:R-:W3:Y:S01]  /*5030*/  @!P1 LDG.E.U8 R207, desc[UR20][R136.64] ;  /* 0x0000001488cf9981 */ /* 0x000ee2000c1e1100 */
        /* <DEDUP_REMOVED lines=19> */
[----:B------:R-:W4:Y:S01]  /*5170*/  @!P4 LDG.E.U8 R208, desc[UR20][R30.64] ;  /* 0x000000141ed0c981 */ /* 0x000f22000c1e1100 */
[----:B------:R-:W-:-:S02]  /*5180*/  ISETP.GE.AND P4, PT, R126, UR22, PT ;  /* 0x000000167e007c0c */ /* 0x000fc4000bf86270 */
[----:B------:R-:W-:Y:S02]  /*5190*/  LOP3.LUT R126, R4, 0x4e, RZ, 0xfc, !PT ;  /* 0x0000004e047e7812 */ /* 0x000fe400078efcff */
[----:B------:R-:W-:Y:S01]  /*51a0*/  PRMT R210, RZ, 0x7610, R210 ;  /* 0x00007610ffd27816 */ /* 0x000fe200000000d2 */
[----:B------:R-:W5:Y:S01]  /*51b0*/  @!P1 LDG.E.U8 R213, desc[UR20][R54.64] ;  /* 0x0000001436d59981 */ /* 0x000f62000c1e1100 */
[----:B------:R-:W-:Y:S02]  /*51c0*/  ISETP.GE.AND P1, PT, R126, UR22, PT ;  /* 0x000000167e007c0c */ /* 0x000fe4000bf26270 */
[----:B------:R-:W-:Y:S02]  /*51d0*/  LOP3.LUT R126, R4, 0x50, RZ, 0xfc, !PT ;  /* 0x00000050047e7812 */ /* 0x000fe400078efcff */
[----:B------:R-:W-:Y:S01]  /*51e0*/  PRMT R215, RZ, 0x7610, R215 ;  /* 0x00007610ffd77816 */ /* 0x000fe200000000d7 */
[----:B------:R-:W5:Y:S01]  /*51f0*/  @!P2 LDG.E.U8 R210, desc[UR20][R98.64] ;  /* 0x0000001462d2a981 */ /* 0x000f62000c1e1100 */
        /* <DEDUP_REMOVED lines=10> */
[----:B------:R-:W5:Y:S01]  /*52a0*/  @!P0 LDG.E.U8 R217, desc[UR20][R56.64] ;  /* 0x0000001438d98981 */ /* 0x000f62000c1e1100 */
[----:B------:R-:W-:Y:S02]  /*52b0*/  PRMT R214, RZ, 0x7610, R214 ;  /* 0x00007610ffd67816 */ /* 0x000fe400000000d6 */
[----:B------:R-:W-:Y:S02]  /*52c0*/  ISETP.GE.AND P0, PT, R126, UR22, PT ;  /* 0x000000167e007c0c */ /* 0x000fe4000bf06270 */
[----:B------:R-:W-:Y:S02]  /*52d0*/  LOP3.LUT R126, R4, 0x58, RZ, 0xfc, !PT ;  /* 0x00000058047e7812 */ /* 0x000fe400078efcff */
[----:B------:R-:W-:Y:S01]  /*52e0*/  PRMT R219, RZ, 0x7610, R219 ;  /* 0x00007610ffdb7816 */ /* 0x000fe200000000db */
[----:B------:R-:W5:Y:S01]  /*52f0*/  @!P4 LDG.E.U8 R214, desc[UR20][R100.64] ;  /* 0x0000001464d6c981 */ /* 0x000f62000c1e1100 */
[----:B------:R-:W-:-:S02]  /*5300*/  PRMT R223, RZ, 0x7610, R223 ;  /* 0x00007610ffdf7816 */ /* 0x000fc400000000df */
[----:B------:R-:W-:Y:S02]  /*5310*/  ISETP.GE.AND P4, PT, R126, UR22, PT ;  /* 0x000000167e007c0c */ /* 0x000fe4000bf86270 */
[----:B------:R-:W-:Y:S01]  /*5320*/  LOP3.LUT R126, R4, 0x5a, RZ, 0xfc, !PT ;  /* 0x0000005a047e7812 */ /* 0x000fe200078efcff */
[----:B------:R-:W5:Y:S03]  /*5330*/  @!P1 LDG.E.U8 R219, desc[UR20][R152.64] ;  /* 0x0000001498db9981 */ /* 0x000f66000c1e1100 */
[----:B------:R-:W-:Y:S01]  /*5340*/  ISETP.GE.AND P1, PT, R126, UR22, PT ;  /* 0x000000167e007c0c */ /* 0x000fe2000bf26270 */
[----:B------:R-:W5:Y:S01]  /*5350*/  @!P0 LDG.E.U8 R223, desc[UR20][R156.64] ;  /* 0x000000149cdf8981 */ /* 0x000f62000c1e1100 */
[----:B------:R-:W-:Y:S02]  /*5360*/  ISETP.GE.AND P0, PT, R154, UR22, PT ;  /* 0x000000169a007c0c */ /* 0x000fe4000bf06270 */
[----:B------:R-:W-:-:S02]  /*5370*/  PRMT R225, RZ, 0x7610, R225 ;  /* 0x00007610ffe17816 */ /* 0x000fc400000000e1 */
[----:B------:R-:W-:-:S07]  /*5380*/  PRMT R227, RZ, 0x7610, R227 ;  /* 0x00007610ffe37816 */ /* 0x000fce00000000e3 */
[----:B------:R-:W5:Y:S01]  /*5390*/  @!P1 LDG.E.U8 R225, desc[UR20][R70.64] ;  /* 0x0000001446e19981 */ /* 0x000f62000c1e1100 */
[----:B------:R-:W-:-:S03]  /*53a0*/  ISETP.GE.AND P1, PT, R86, UR22, PT ;  /* 0x0000001656007c0c */ /* 0x000fc6000bf26270 */
[----:B------:R-:W5:Y:S01]  /*53b0*/  @!P0 LDG.E.U8 R227, desc[UR20][R158.64] ;  /* 0x000000149ee38981 */ /* 0x000f62000c1e1100 */
[----:B------:R-:W-:Y:S02]  /*53c0*/  ISETP.GE.AND P0, PT, R155, UR22, PT ;  /* 0x000000169b007c0c */ /* 0x000fe4000bf06270 */
[----:B------:R-:W-:Y:S02]  /*53d0*/  PRMT R229, RZ, 0x7610, R229 ;  /* 0x00007610ffe57816 */ /* 0x000fe400000000e5 */
[----:B------:R-:W-:-:S05]  /*53e0*/  PRMT R231, RZ, 0x7610, R231 ;  /* 0x00007610ffe77816 */ /* 0x000fca00000000e7 */
        /* <DEDUP_REMOVED lines=17> */
[----:B------:R-:W-:Y:S02]  /*5500*/  PRMT R221, RZ, 0x7610, R221 ;  /* 0x00007610ffdd7816 */ /* 0x000fe400000000dd */
[----:B------:R-:W-:Y:S02]  /*5510*/  PRMT R234, RZ, 0x7610, R234 ;  /* 0x00007610ffea7816 */ /* 0x000fe400000000ea */
[----:B------:R-:W-:Y:S01]  /*5520*/  PRMT R239, RZ, 0x7610, R239 ;  /* 0x00007610ffef7816 */ /* 0x000fe200000000ef */
[----:B------:R-:W5:Y:S01]  /*5530*/  @!P2 LDG.E.U8 R216, desc[UR20][R34.64] ;  /* 0x0000001422d8a981 */ /* 0x000f62000c1e1100 */
[----:B------:R-:W-:-:S03]  /*5540*/  ISETP.GE.AND P2, PT, R109, UR22, PT ;  /* 0x000000166d007c0c */ /* 0x000fc6000bf46270 */
[----:B------:R-:W5:Y:S01]  /*5550*/  @!P3 LDG.E.U8 R221, desc[UR20][R58.64] ;  /* 0x000000143addb981 */ /* 0x000f62000c1e1100 */
[----:B------:R-:W-:-:S03]  /*5560*/  ISETP.GE.AND P3, PT, R5, UR22, PT ;  /* 0x0000001605007c0c */ /* 0x000fc6000bf66270 */
        /* <DEDUP_REMOVED lines=9> */
[----:B------:R-:W-:-:S02]  /*5600*/  PRMT R241, RZ, 0x7610, R241 ;  /* 0x00007610fff17816 */ /* 0x000fc400000000f1 */
[----:B------:R-:W-:Y:S01]  /*5610*/  ISETP.GE.AND P4, PT, R117, UR22, PT ;  /* 0x0000001675007c0c */ /* 0x000fe2000bf86270 */
        /* <DEDUP_REMOVED lines=14> */
[----:B------:R-:W-:Y:S01]  /*5700*/  PRMT R243, RZ, 0x7610, R243 ;  /* 0x00007610fff37816 */ /* 0x000fe200000000f3 */
[----:B------:R-:W5:Y:S01]  /*5710*/  @!P2 LDG.E.U8 R226, desc[UR20][R118.64] ;  /* 0x0000001476e2a981 */ /* 0x000f62000c1e1100 */
[----:B------:R-:W-:-:S03]  /*5720*/  LOP3.LUT R126, R0, 0x7f, RZ, 0xc0, !PT ;  /* 0x0000007f007e7812 */ /* 0x000fc600078ec0ff */
[----:B------:R-:W5:Y:S04]  /*5730*/  @!P3 LDG.E.U8 R228, desc[UR20][R64.64] ;  /* 0x0000001440e4b981 */ /* 0x000f68000c1e1100 */
[----:B------:R-:W5:Y:S04]  /*5740*/  @!P4 LDG.E.U8 R230, desc[UR20][R120.64] ;  /* 0x0000001478e6c981 */ /* 0x000f68000c1e1100 */
[----:B------:R-:W5:Y:S04]  /*5750*/  @!P0 LDG.E.U8 R238, desc[UR20][R128.64] ;  /* 0x0000001480ee8981 */ /* 0x000f68000c1e1100 */
[----:B------:R-:W5:Y:S01]  /*5760*/  @!P1 LDG.E.U8 R243, desc[UR20][R172.64] ;  /* 0x00000014acf39981 */ /* 0x000f62000c1e1100 */
[----:B------:R-:W-:Y:S01]  /*5770*/  BAR.SYNC.DEFER_BLOCKING 0x0 ;  /* 0x0000000000007b1d */ /* 0x000fe20000010000 */
[----:B------:R-:W-:-:S02]  /*5780*/  ISETP.GE.AND P2, PT, R126, UR22, PT ;  /* 0x000000167e007c0c */ /* 0x000fc4000bf46270 */
[----:B------:R-:W-:Y:S02]  /*5790*/  PRMT R244, RZ, 0x7610, R244 ;  /* 0x00007610fff47816 */ /* 0x000fe400000000f4 */
[----:B------:R-:W-:-:S09]  /*57a0*/  PRMT R248, RZ, 0x7610, R248 ;  /* 0x00007610fff87816 */ /* 0x000fd200000000f8 */
[----:B------:R-:W-:Y:S02]  /*57b0*/  @!P2 IMAD.MOV.U32 R126, RZ, RZ, R146 ;  /* 0x000000ffff7ea224 */ /* 0x000fe400078e0092 */
[----:B------:R-:W-:Y:S01]  /*57c0*/  @!P2 IMAD.MOV.U32 R127, RZ, RZ, R147 ;  /* 0x000000ffff7fa224 */ /* 0x000fe200078e0093 */
[----:B------:R-:W-:-:S04]  /*57d0*/  PRMT R249, RZ, 0x7610, R249 ;  /* 0x00007610fff97816 */ /* 0x000fc800000000f9 */
[----:B------:R0:W5:Y:S01]  /*57e0*/  @!P2 LDG.E.U8 R244, desc[UR20][R126.64] ;  /* 0x000000147ef4a981 */ /* 0x000162000c1e1100 */
[----:B------:R-:W-:Y:S02]  /*57f0*/  PRMT R240, RZ, 0x7610, R240 ;  /* 0x00007610fff07816 */ /* 0x000fe400000000f0 */
[----:B------:R-:W-:Y:S02]  /*5800*/  PRMT R242, RZ, 0x7610, R242 ;  /* 0x00007610fff27816 */ /* 0x000fe400000000f2 */
[----:B------:R-:W-:Y:S02]  /*5810*/  PRMT R245, RZ, 0x7610, R245 ;  /* 0x00007610fff57816 */ /* 0x000fe400000000f5 */
[----:B------:R-:W-:Y:S01]  /*5820*/  PRMT R247, RZ, 0x7610, R247 ;  /* 0x00007610fff77816 */ /* 0x000fe200000000f7 */
[----:B------:R-:W5:Y:S01]  /*5830*/  @!P2 LDG.E.U8 R240, desc[UR20][R142.64] ;  /* 0x000000148ef0a981 */ /* 0x000f62000c1e1100 */
[----:B0-----:R-:W-:Y:S02]  /*5840*/  @!P2 IMAD.MOV.U32 R126, RZ, RZ, R168 ;  /* 0x000000ffff7ea224 */ /* 0x001fe400078e00a8 */
[----:B------:R-:W-:Y:S01]  /*5850*/  @!P2 IMAD.MOV.U32 R127, RZ, RZ, R169 ;  /* 0x000000ffff7fa224 */ /* 0x000fe200078e00a9 */
[----:B------:R-:W-:Y:S01]  /*5860*/  PRMT R251, RZ, 0x7610, R251 ;  /* 0x00007610fffb7816 */ /* 0x000fe200000000fb */
[----:B------:R-:W5:Y:S04]  /*5870*/  @!P2 LDG.E.U8 R242, desc[UR20][R148.64] ;  /* 0x0000001494f2a981 */ /* 0x000f68000c1e1100 */
[----:B------:R0:W5:Y:S04]  /*5880*/  @!P2 LDG.E.U8 R248, desc[UR20][R126.64] ;  /* 0x000000147ef8a981 */ /* 0x000168000c1e1100 */
[----:B------:R-:W5:Y:S04]  /*5890*/  @!P2 LDG.E.U8 R245, desc[UR20][R144.64] ;  /* 0x0000001490f5a981 */ /* 0x000f68000c1e1100 */
[----:B------:R-:W5:Y:S01]  /*58a0*/  @!P2 LDG.E.U8 R247, desc[UR20][R150.64] ;  /* 0x0000001496f7a981 */ /* 0x000f62000c1e1100 */
[----:B0-----:R-:W-:-:S02]  /*58b0*/  @!P2 IMAD.MOV.U32 R126, RZ, RZ, R174 ;  /* 0x000000ffff7ea224 */ /* 0x001fc400078e00ae */
[----:B------:R-:W-:-:S05]  /*58c0*/  @!P2 IMAD.MOV.U32 R127, RZ, RZ, R175 ;  /* 0x000000ffff7fa224 */ /* 0x000fca00078e00af */
[----:B------:R0:W5:Y:S02]  /*58d0*/  @!P2 LDG.E.U8 R249, desc[UR20][R126.64] ;  /* 0x000000147ef9a981 */ /* 0x000164000c1e1100 */
[----:B0-----:R-:W-:Y:S02]  /*58e0*/  @!P2 IMAD.MOV.U32 R126, RZ, RZ, R176 ;  /* 0x000000ffff7ea224 */ /* 0x001fe400078e00b0 */
[----:B------:R-:W-:-:S05]  /*58f0*/  @!P2 IMAD.MOV.U32 R127, RZ, RZ, R177 ;  /* 0x000000ffff7fa224 */ /* 0x000fca00078e00b1 */
[----:B------:R-:W5:Y:S04]  /*5900*/  @!P2 LDG.E.U8 R251, desc[UR20][R126.64] ;  /* 0x000000147efba981 */ /* 0x000f68000c1e1100 */
[----:B--2---:R0:W-:Y:S04]  /*5910*/  STS.U8 [R171+UR9+0x4000], R252 ;  /* 0x004000fcab007988 */ /* 0x0041e80008000009 */
[----:B------:R0:W-:Y:S04]  /*5920*/  STS.U8 [R171+UR9+0x4400], R250 ;  /* 0x004400faab007988 */ /* 0x0001e80008000009 */
[----:B------:R0:W-:Y:S04]  /*5930*/  STS.U8 [R171+UR9+0x4800], R246 ;  /* 0x004800f6ab007988 */ /* 0x0001e80008000009 */
[----:B------:R0:W-:Y:S04]  /*5940*/  STS.U8 [R171+UR9+0x4c00], R188 ;  /* 0x004c00bcab007988 */ /* 0x0001e80008000009 */
[----:B------:R0:W-:Y:S04]  /*5950*/  STS.U8 [R171+UR9+0x5000], R192 ;  /* 0x005000c0ab007988 */ /* 0x0001e80008000009 */
[----:B------:R0:W-:Y:S04]  /*5960*/  STS.U8 [R171+UR9+0x5400], R196 ;  /* 0x005400c4ab007988 */ /* 0x0001e80008000009 */
[----:B------:R0:W-:Y:S04]  /*5970*/  STS.U8 [R171+UR9+0x5800], R200 ;  /* 0x005800c8ab007988 */ /* 0x0001e80008000009 */
[----:B---3--:R0:W-:Y:S04]  /*5980*/  STS.U8 [R171+UR9+0x5c00], R204 ;  /* 0x005c00ccab007988 */ /* 0x0081e80008000009 */
[----:B----4-:R0:W-:Y:S04]  /*5990*/  STS.U8 [R171+UR9+0x6000], R208 ;  /* 0x006000d0ab007988 */ /* 0x0101e80008000009 */
[----:B-----5:R0:W-:Y:S01]  /*59a0*/  STS.U8 [R171+UR9+0x6400], R212 ;  /* 0x006400d4ab007988 */ /* 0x0201e20008000009 */
[----:B------:R-:W-:Y:S01]  /*59b0*/  ULEA UR6, UR23, UR9, 0x3 ;  /* 0x0000000917067291 */ /* 0x000fe2000f8e18ff */
[----:B------:R-:W-:-:S03]  /*59c0*/  UMOV UR4, UR5 ;  /* 0x0000000500047c82 */ /* 0x000fc60008000000 */
[----:B------:R-:W-:Y:S01]  /*59d0*/  UIADD3 UR6, UPT, UPT, UR6, 0x9000, URZ ;  /* 0x0000900006067890 */ /* 0x000fe2000fffe0ff */
        /* <DEDUP_REMOVED lines=62> */
[----:B------:R1:W-:Y:S06]  /*5dc0*/  MEMBAR.ALL.CTA ;  /* 0x0000000000007992 */ /* 0x0003ec0000008000 */
[----:B-1----:R-:W1:Y:S02]  /*5dd0*/  FENCE.VIEW.ASYNC.S ;  /* 0x00000000000073c6 */ /* 0x002e640000000000 */
[----:B-1----:R-:W-:Y:S06]  /*5de0*/  BAR.SYNC.DEFER_BLOCKING 0x0 ;  /* 0x0000000000007b1d */ /* 0x002fec0000010000 */
[----:B------:R-:W-:Y:S05]  /*5df0*/  BRA.U UP1, `(.L_x_9) ;  /* 0x0000000101487547 */ /* 0x000fea000b800000 */
[----:B------:R-:W-:Y:S01]  /*5e00*/  UMOV UR13, 0x40004040 ;  /* 0x40004040000d7882 */ /* 0x000fe20000000000 */
[----:B------:R-:W-:Y:S01]  /*5e10*/  UMOV UR15, 0x40004040 ;  /* 0x40004040000f7882 */ /* 0x000fe20000000000 */
[----:B------:R-:W-:Y:S01]  /*5e20*/  UMOV UR16, 0x0 ;  /* 0x0000000000107882 */ /* 0x000fe20000000000 */
[----:B------:R-:W-:Y:S01]  /*5e30*/  UMOV UR17, 0x8048010 ;  /* 0x0804801000117882 */ /* 0x000fe20000000000 */
[----:B------:R-:W-:Y:S01]  /*5e40*/  UMOV UR38, 0x0 ;  /* 0x0000000000267882 */ /* 0x000fe20000000000 */
[----:B------:R-:W-:Y:S01]  /*5e50*/  UMOV UR39, 0x8048010 ;  /* 0x0804801000277882 */ /* 0x000fe20000000000 */
[----:B------:R-:W-:Y:S01]  /*5e60*/  UMOV UR40, 0x0 ;  /* 0x0000000000287882 */ /* 0x000fe20000000000 */
[----:B------:R-:W-:Y:S01]  /*5e70*/  UMOV UR41, 0x8048010 ;  /* 0x0804801000297882 */ /* 0x000fe20000000000 */
[----:B------:R-:W-:Y:S01]  /*5e80*/  UMOV UR7, URZ ;  /* 0x000000ff00077c82 */ /* 0x000fe20008000000 */
[----:B------:R1:W-:Y:S01]  /*5e90*/  UTCQMMA gdesc[UR12], gdesc[UR14], tmem[UR8], tmem[UR16], idesc[UR17], UPT ;  /* 0x00ff100e0c0075ea */ /* 0x0003e2000b800308 */
        /* <DEDUP_REMOVED lines=8> */
.L_x_9:
[----:B------:R-:W-:Y:S01]  /*5f20*/  UIADD3 UR23, UPT, UPT, UR23, 0x1, URZ ;  /* 0x0000000117177890 */ /* 0x000fe2000fffe0ff */
[----:B------:R-:W-:Y:S01]  /*5f30*/  IMAD.U32 R126, RZ, RZ, UR4 ;  /* 0x00000004ff7e7e24 */ /* 0x000fe2000f8e00ff */
[----:B------:R-:W-:Y:S02]  /*5f40*/  UIADD3 UR11, UPT, UPT, UR11, -0x1, URZ ;  /* 0xffffffff0b0b7890 */ /* 0x000fe4000fffe0ff */
[----:B------:R-:W-:Y:S02]  /*5f50*/  UISETP.GT.AND UP2, UPT, UR23, 0x1, UPT ;  /* 0x000000011700788c */ /* 0x000fe4000bf44270 */
[----:B------:R-:W-:Y:S02]  /*5f60*/  UIADD3 UR22, UPT, UPT, UR22, -0x80, URZ ;  /* 0xffffff8016167890 */ /* 0x000fe4000fffe0ff */
[----:B-1----:R-:W-:Y:S02]  /*5f70*/  USEL UR5, URZ, 0x1, !UP2 ;  /* 0x00000001ff057887 */ /* 0x002fe4000d000000 */
[----:B------:R-:W-:-:S02]  /*5f80*/  USEL UR23, UR23, URZ, !UP2 ;  /* 0x000000ff17177287 */ /* 0x000fc4000d000000 */
[----:B------:R-:W-:Y:S02]  /*5f90*/  UISETP.NE.U32.AND UP2, UPT, UR11, URZ, UPT ;  /* 0x000000ff0b00728c */ /* 0x000fe4000bf45070 */
[----:B------:R-:W-:-:S07]  /*5fa0*/  ULOP3.LUT UR5, UR4, UR5, URZ, 0x3c, !UPT ;  /* 0x0000000504057292 */ /* 0x000fce000f8e3cff */
[----:B------:R-:W-:Y:S05]  /*5fb0*/  BRA.U UP2, `(.L_x_10) ;  /* 0xffffffdd02e47547 */ /* 0x000fea000b83ffff */
.L_x_7:
[----:B------:R-:W-:-:S09]  /*5fc0*/  UISETP.GE.AND UP1, UPT, UR24, 0x80, UPT ;  /* 0x000000801800788c */ /* 0x000fd2000bf26270 */
[----:B------:R-:W-:Y:S05]  /*5fd0*/  BRA.U !UP1, `(.L_x_11) ;  /* 0x0000000109107547 */ /* 0x000fea000b800000 */
[----:B------:R-:W-:-:S06]  /*5fe0*/  USHF.L.U32 UR4, UR4, 0x1f, URZ ;  /* 0x0000001f04047899 */ /* 0x000fcc00080006ff */
[----:B------:R-:W-:-:S04]  /*5ff0*/  IMAD.U32 R4, RZ, RZ, UR4 ;  /* 0x00000004ff047e24 */ /* 0x000fc8000f8e00ff */
[----:B------:R-:W1:Y:S02]  /*6000*/  SYNCS.PHASECHK.TRANS64.TRYWAIT P0, [UR6], R4 ;  /* 0x00000004ff0075a7 */ /* 0x000e640008001106 */
[----:B-1----:R-:W-:Y:S05]  /*6010*/  @!P0 BRA `(.L_x_12) ;  /* 0x0000000800588947 */ /* 0x002fea0003800000 */
.L_x_11:
[----:B------:R-:W-:Y:S01]  /*6020*/  BAR.SYNC.DEFER_BLOCKING 0x0 ;  /* 0x0000000000007b1d */ /* 0x000fe20000010000 */
[C---:B------:R-:W-:Y:S01]  /*6030*/  LOP3.LUT P0, RZ, R0.reuse, 0xff, RZ, 0xc0, !PT ;  /* 0x000000ff00ff7812 */ /* 0x040fe2000780c0ff */
[----:B------:R-:W-:Y:S01]  /*6040*/  IMAD.SHL.U32 R21, R0, 0x10, RZ ;  /* 0x0000001000157824 */ /* 0x000fe200078e00ff */
[----:B------:R-:W-:-:S03]  /*6050*/  SHF.R.U32.HI R19, RZ, 0x1, R0 ;  /* 0x00000001ff137819 */ /* 0x000fc60000011600 */
[----:B------:R-:W1:Y:S01]  /*6060*/  LDCU UR4, c[0x0][0x3b4] ;  /* 0x00007680ff0477ac */ /* 0x000e620008000800 */
[----:B------:R-:W-:Y:S02]  /*6070*/  LOP3.LUT R19, R19, 0x70, RZ, 0xc0, !PT ;  /* 0x0000007013137812 */ /* 0x000fe400078ec0ff */
[----:B------:R-:W-:Y:S01]  /*6080*/  LOP3.LUT R21, R21, 0x70, RZ, 0xc0, !PT ;  /* 0x0000007015157812 */ /* 0x000fe200078ec0ff */
[----:B------:R-:W2:Y:S01]  /*6090*/  LDCU.128 UR12, c[0x0][0x390] ;  /* 0x00007200ff0c77ac */ /* 0x000ea20008000c00 */
[----:B------:R-:W-:Y:S02]  /*60a0*/  LOP3.LUT R19, R19, 0x1f, R0, 0xf8, !PT ;  /* 0x0000001f13137812 */ /* 0x000fe400078ef800 */
[----:B------:R-:W-:Y:S01]  /*60b0*/  LOP3.LUT R0, R0, 0x8, RZ, 0xc0, !PT ;  /* 0x0000000800007812 */ /* 0x000fe200078ec0ff */
[----:B------:R-:W-:Y:S01]  /*60c0*/  VIADD R21, R21, UR9 ;  /* 0x0000000915157c36 */ /* 0x000fe20008000000 */
[----:B------:R-:W3:Y:S01]  /*60d0*/  LDCU UR5, c[0x0][0x3b8] ;  /* 0x00007700ff0577ac */ /* 0x000ee20008000800 */
[----:B------:R-:W-:-:S02]  /*60e0*/  IMAD.SHL.U32 R20, R19, 0x10, RZ ;  /* 0x0000001013147824 */ /* 0x000fc400078e00ff */
[----:B------:R-:W-:-:S03]  /*60f0*/  IMAD.SHL.U32 R19, R19, 0x8, RZ ;  /* 0x0000000813137824 */ /* 0x000fc600078e00ff */
[----:B------:R-:W-:Y:S01]  /*6100*/  LOP3.LUT R20, R20, 0x470, RZ, 0xc0, !PT ;  /* 0x0000047014147812 */ /* 0x000fe200078ec0ff */
[----:B------:R-:W4:Y:S02]  /*6110*/  @!P0 SYNCS.CCTL.IV [UR9+0x9000] ;  /* 0x00900000ff0089b1 */ /* 0x000f240008000009 */
[----:B----4-:R-:W-:Y:S06]  /*6120*/  BAR.SYNC.DEFER_BLOCKING 0x0 ;  /* 0x0000000000007b1d */ /* 0x010fec0000010000 */
[----:B------:R-:W4:Y:S01]  /*6130*/  LDTM.x8 R4, tmem[UR10] ;  /* 0x0000000a000479ee */ /* 0x000f2200081c0000 */
[----:B------:R-:W5:Y:S01]  /*6140*/  @!P0 SYNCS.CCTL.IV [UR9+0x9008] ;  /* 0x00900800ff0089b1 */ /* 0x000f620008000009 */
[----:B------:R-:W-:Y:S01]  /*6150*/  NOP ;  /* 0x0000000000007918 */ /* 0x000fe20000000000 */
[----:B--2---:R-:W-:-:S04]  /*6160*/  ISETP.GE.AND P0, PT, R2, UR14, PT ;  /* 0x0000000e02007c0c */ /* 0x004fc8000bf06270 */
[----:B------:R-:W-:Y:S02]  /*6170*/  ISETP.LT.AND P1, PT, R3, UR15, !P0 ;  /* 0x0000000f03007c0c */ /* 0x000fe4000c721270 */
[----:B----4-:R-:W-:Y:S01]  /*6180*/  F2FP.SATFINITE.E4M3.F32.PACK_AB_MERGE_C R4, R5, R4, RZ ;  /* 0x000000040504723e */ /* 0x010fe200048070ff */
[----:B------:R-:W-:Y:S01]  /*6190*/  VIADD R5, R20, UR9 ;  /* 0x0000000914057c36 */ /* 0x000fe20008000000 */
[----:B------:R-:W-:Y:S01]  /*61a0*/  F2FP.SATFINITE.E4M3.F32.PACK_AB_MERGE_C R6, R7, R6, RZ ;  /* 0x000000060706723e */ /* 0x000fe200048070ff */
[C---:B------:R-:W-:Y:S01]  /*61b0*/  IMAD R20, R0.reuse, 0x80, R21 ;  /* 0x0000008000147824 */ /* 0x040fe200078e0215 */
[----:B------:R-:W-:Y:S01]  /*61c0*/  F2FP.SATFINITE.E4M3.F32.PACK_AB_MERGE_C R8, R9, R8, RZ ;  /* 0x000000080908723e */ /* 0x000fe200048070ff */
[----:B------:R-:W-:Y:S01]  /*61d0*/  IMAD R7, R0, 0x40, R5 ;  /* 0x0000004000077824 */ /* 0x000fe200078e0205 */
[----:B------:R-:W-:Y:S02]  /*61e0*/  LOP3.LUT R9, R4, 0xffff, RZ, 0xc0, !PT ;  /* 0x0000ffff04097812 */ /* 0x000fe400078ec0ff */
[----:B------:R-:W-:-:S02]  /*61f0*/  LOP3.LUT R6, R6, 0xffff, RZ, 0xc0, !PT ;  /* 0x0000ffff06067812 */ /* 0x000fc400078ec0ff */
[----:B------:R-:W-:Y:S02]  /*6200*/  LOP3.LUT R8, R8, 0xffff, RZ, 0xc0, !PT ;  /* 0x0000ffff08087812 */ /* 0x000fe400078ec0ff */
[----:B------:R-:W-:Y:S02]  /*6210*/  SHF.R.U32.HI R0, RZ, 0x8, R9 ;  /* 0x00000008ff007819 */ /* 0x000fe40000011609 */
[----:B------:R-:W-:Y:S02]  /*6220*/  SHF.R.U32.HI R4, RZ, 0x8, R6 ;  /* 0x00000008ff047819 */ /* 0x000fe40000011606 */
[----:B------:R-:W-:Y:S02]  /*6230*/  SHF.R.U32.HI R5, RZ, 0x8, R8 ;  /* 0x00000008ff057819 */ /* 0x000fe40000011608 */
[----:B------:R-:W-:Y:S02]  /*6240*/  F2FP.SATFINITE.E4M3.F32.PACK_AB_MERGE_C R10, R11, R10, RZ ;  /* 0x0000000a0b0a723e */ /* 0x000fe400048070ff */
[----:B------:R-:W-:-:S02]  /*6250*/  LOP3.LUT R11, R0, 0xffff, RZ, 0xc0, !PT ;  /* 0x0000ffff000b7812 */ /* 0x000fc400078ec0ff */
[----:B------:R-:W-:Y:S02]  /*6260*/  LOP3.LUT R0, R4, 0xffff, RZ, 0xc0, !PT ;  /* 0x0000ffff04007812 */ /* 0x000fe400078ec0ff */
[----:B------:R-:W-:Y:S02]  /*6270*/  LOP3.LUT R5, R5, 0xffff, RZ, 0xc0, !PT ;  /* 0x0000ffff05057812 */ /* 0x000fe400078ec0ff */
[----:B------:R-:W-:Y:S02]  /*6280*/  PRMT R9, R9, 0x3340, R6 ;  /* 0x0000334009097816 */ /* 0x000fe40000000006 */
[----:B------:R-:W-:Y:S02]  /*6290*/  PRMT R4, R8, 0x3340, R1 ;  /* 0x0000334008047816 */ /* 0x000fe40000000001 */
[----:B------:R-:W-:Y:S01]  /*62a0*/  PRMT R6, R11, 0x3340, R0 ;  /* 0x000033400b067816 */ /* 0x000fe20000000000 */
[----:B---3--:R-:W-:Y:S01]  /*62b0*/  IMAD R11, R16, UR5, RZ ;  /* 0x00000005100b7c24 */ /* 0x008fe2000f8e02ff */
[----:B------:R-:W-:-:S02]  /*62c0*/  PRMT R5, R5, 0x3340, R2 ;  /* 0x0000334005057816 */ /* 0x000fc40000000002 */
[----:B------:R-:W-:Y:S02]  /*62d0*/  LOP3.LUT R0, R19, 0x180, RZ, 0xc0, !PT ;  /* 0x0000018013007812 */ /* 0x000fe400078ec0ff */
[----:B------:R-:W-:Y:S02]  /*62e0*/  PRMT R9, R9, 0x5410, R4 ;  /* 0x0000541009097816 */ /* 0x000fe40000000004 */
[----:B------:R-:W-:Y:S01]  /*62f0*/  LOP3.LUT R10, R10, 0xffff, RZ, 0xc0, !PT ;  /* 0x0000ffff0a0a7812 */ /* 0x000fe200078ec0ff */
[----:B------:R-:W-:Y:S01]  /*6300*/  IMAD.IADD R7, R0, 0x1, R7 ;  /* 0x0000000100077824 */ /* 0x000fe200078e0207 */
[----:B------:R-:W-:Y:S01]  /*6310*/  PRMT R5, R6, 0x5410, R5 ;  /* 0x0000541006057816 */ /* 0x000fe20000000005 */
[----:B-1----:R-:W-:Y:S01]  /*6320*/  IMAD R0, R2, UR4, RZ ;  /* 0x0000000402007c24 */ /* 0x002fe2000f8e02ff */
[--C-:B------:R-:W-:Y:S01]  /*6330*/  PRMT R8, R9, 0x4210, R10.reuse ;  /* 0x0000421009087816 */ /* 0x100fe2000000000a */
[----:B------:R-:W-:Y:S01]  /*6340*/  IMAD R6, R12, UR5, RZ ;  /* 0x000000050c067c24 */ /* 0x000fe2000f8e02ff */
[----:B------:R-:W-:Y:S01]  /*6350*/  PRMT R9, R5, 0x5210, R10 ;  /* 0x0000521005097816 */ /* 0x000fe2000000000a */
[----:B------:R-:W-:Y:S01]  /*6360*/  IMAD R5, R3, UR5, RZ ;  /* 0x0000000503057c24 */ /* 0x000fe2000f8e02ff */
[----:B------:R-:W-:-:S02]  /*6370*/  LOP3.LUT R19, R19, 0x380, RZ, 0xc0, !PT ;  /* 0x0000038013137812 */ /* 0x000fc400078ec0ff */
[----:B------:R-:W-:Y:S01]  /*6380*/  IADD3 R22, P2, PT, R0, UR12, RZ ;  /* 0x0000000c00167c10 */ /* 0x000fe2000ff5e0ff */
[----:B-----5:R1:W-:Y:S01]  /*6390*/  STSM.16.M88.2 [R7], R8 ;  /* 0x0000000807007844 */ /* 0x0203e20000000100 */
[----:B------:R-:W-:Y:S01]  /*63a0*/  BAR.SYNC.DEFER_BLOCKING 0x0 ;  /* 0x0000000000007b1d */ /* 0x000fe20000010000 */
[----:B------:R-:W-:Y:S01]  /*63b0*/  IMAD.IADD R19, R19, 0x1, R20 ;  /* 0x0000000113137824 */ /* 0x000fe200078e0214 */
[----:B------:R-:W-:Y:S02]  /*63c0*/  ISETP.LT.AND P4, PT, R12, UR15, !P0 ;  /* 0x0000000f0c007c0c */ /* 0x000fe4000c781270 */
[----:B------:R-:W-:Y:S01]  /*63d0*/  LEA.HI.X.SX32 R24, R0, UR13, 0x1, P2 ;  /* 0x0000000d00187c11 */ /* 0x000fe200090f0eff */
[----:B------:R-:W-:Y:S01]  /*63e0*/  IMAD R0, R15, UR5, RZ ;  /* 0x000000050f007c24 */ /* 0x000fe2000f8e02ff */
[-C--:B------:R-:W-:Y:S02]  /*63f0*/  IADD3 R2, P2, PT, R5, R22.reuse, RZ ;  /* 0x0000001605027210 */ /* 0x080fe40007f5e0ff */
[----:B------:R-:W-:-:S02]  /*6400*/  IADD3 R4, P3, PT, R6, R22, RZ ;  /* 0x0000001606047210 */ /* 0x000fc40007f7e0ff */
[-C--:B------:R-:W-:Y:S02]  /*6410*/  LEA.HI.X.SX32 R3, R5, R24.reuse, 0x1, P2 ;  /* 0x0000001805037211 */ /* 0x080fe400010f0eff */
[----:B------:R-:W-:Y:S02]  /*6420*/  LEA.HI.X.SX32 R5, R6, R24, 0x1, P3 ;  /* 0x0000001806057211 */ /* 0x000fe400018f0eff */
[C---:B------:R-:W-:Y:S01]  /*6430*/  ISETP.LT.AND P5, PT, R13.reuse, UR15, !P0 ;  /* 0x0000000f0d007c0c */ /* 0x040fe2000c7a1270 */
[----:B------:R-:W-:Y:S01]  /*6440*/  IMAD R13, R13, UR5, RZ ;  /* 0x000000050d0d7c24 */ /* 0x000fe2000f8e02ff */
[C---:B------:R-:W-:Y:S01]  /*6450*/  ISETP.LT.AND P3, PT, R14.reuse, UR15, !P0 ;  /* 0x0000000f0e007c0c */ /* 0x040fe2000c761270 */
[----:B------:R-:W-:-:S03]  /*6460*/  IMAD R14, R14, UR5, RZ ;  /* 0x000000050e0e7c24 */ /* 0x000fc6000f8e02ff */
[CC--:B------:R-:W-:Y:S02]  /*6470*/  IADD3 R6, P6, PT, R13.reuse, R22.reuse, RZ ;  /* 0x000000160d067210 */ /* 0x0c0fe40007fde0ff */
[----:B-1----:R-:W-:Y:S01]  /*6480*/  IADD3 R8, P2, PT, R14, R22, RZ ;  /* 0x000000160e087210 */ /* 0x002fe20007f5e0ff */
[----:B------:R1:W2:Y:S01]  /*6490*/  LDSM.16.M88.2 R20, [R19] ;  /* 0x000000001314783b */ /* 0x0002a20000000100 */
[----:B------:R-:W-:Y:S01]  /*64a0*/  LEA.HI.X.SX32 R7, R13, R24, 0x1, P6 ;  /* 0x000000180d077211 */ /* 0x000fe200030f0eff */
[----:B-1----:R-:W-:Y:S01]  /*64b0*/  IMAD R19, R18, UR5, RZ ;  /* 0x0000000512137c24 */ /* 0x002fe2000f8e02ff */
[C---:B--2---:R-:W-:Y:S02]  /*64c0*/  PRMT R9, R20.reuse, 0x7770, RZ ;  /* 0x0000777014097816 */ /* 0x044fe400000000ff */
[----:B------:R-:W-:Y:S02]  /*64d0*/  PRMT R23, R20, 0x7771, RZ ;  /* 0x0000777114177816 */ /* 0x000fe400000000ff */
[----:B------:R-:W-:Y:S01]  /*64e0*/  PRMT R25, R21, 0x7772, RZ ;  /* 0x0000777215197816 */ /* 0x000fe200000000ff */
[----:B------:R1:W-:Y:S04]  /*64f0*/  @P1 STG.E.U8 desc[UR20][R2.64], R9 ;  /* 0x0000000902001986 */ /* 0x0003e8000c101114 */
[----:B------:R2:W-:Y:S01]  /*6500*/  @P4 STG.E.U8 desc[UR20][R4.64], R23 ;  /* 0x0000001704004986 */ /* 0x0005e2000c101114 */
[C---:B------:R-:W-:Y:S01]  /*6510*/  ISETP.LT.AND P4, PT, R17.reuse, UR15, !P0 ;  /* 0x0000000f11007c0c */ /* 0x040fe2000c781270 */
[----:B------:R-:W-:-:S05]  /*6520*/  IMAD R17, R17, UR5, RZ ;  /* 0x0000000511117c24 */ /* 0x000fca000f8e02ff */
[C---:B-1----:R-:W-:Y:S02]  /*6530*/  IADD3 R2, P1, PT, R17.reuse, R22, RZ ;  /* 0x0000001611027210 */ /* 0x042fe40007f3e0ff */
[-C--:B------:R-:W-:Y:S02]  /*6540*/  LEA.HI.X.SX32 R9, R14, R24.reuse, 0x1, P2 ;  /* 0x000000180e097211 */ /* 0x080fe400010f0eff */
[----:B------:R-:W-:Y:S02]  /*6550*/  LEA.HI.X.SX32 R3, R17, R24, 0x1, P1 ;  /* 0x0000001811037211 */ /* 0x000fe400008f0eff */
[-C--:B------:R-:W-:Y:S02]  /*6560*/  IADD3 R10, P1, PT, R11, R22.reuse, RZ ;  /* 0x000000160b0a7210 */ /* 0x080fe40007f3e0ff */
[----:B--2---:R-:W-:Y:S02]  /*6570*/  IADD3 R4, P6, PT, R0, R22, RZ ;  /* 0x0000001600047210 */ /* 0x004fe40007fde0ff */
[----:B------:R-:W-:-:S02]  /*6580*/  ISETP.LT.AND P2, PT, R15, UR15, !P0 ;  /* 0x0000000f0f007c0c */ /* 0x000fc4000c741270 */
[-C--:B------:R-:W-:Y:S02]  /*6590*/  LEA.HI.X.SX32 R11, R11, R24.reuse, 0x1, P1 ;  /* 0x000000180b0b7211 */ /* 0x080fe400008f0eff */
[----:B------:R-:W-:Y:S02]  /*65a0*/  LEA.HI.X.SX32 R5, R0, R24, 0x1, P6 ;  /* 0x0000001800057211 */ /* 0x000fe400030f0eff */
[----:B------:R-:W-:Y:S02]  /*65b0*/  ISETP.LT.AND P1, PT, R16, UR15, !P0 ;  /* 0x0000000f10007c0c */ /* 0x000fe4000c721270 */
[----:B------:R-:W-:Y:S02]  /*65c0*/  IADD3 R12, P6, PT, R19, R22, RZ ;  /* 0x00000016130c7210 */ /* 0x000fe40007fde0ff */
[----:B------:R-:W-:Y:S02]  /*65d0*/  ISETP.LT.AND P0, PT, R18, UR15, !P0 ;  /* 0x0000000f12007c0c */ /* 0x000fe4000c701270 */
[----:B------:R-:W-:-:S02]  /*65e0*/  PRMT R15, R20, 0x7772, RZ ;  /* 0x00007772140f7816 */ /* 0x000fc400000000ff */
[----:B------:R-:W-:Y:S02]  /*65f0*/  LEA.HI.X.SX32 R13, R19, R24, 0x1, P6 ;  /* 0x00000018130d7211 */ /* 0x000fe400030f0eff */
[----:B------:R-:W-:Y:S01]  /*6600*/  PRMT R17, R20, 0x7773, RZ ;  /* 0x0000777314117816 */ /* 0x000fe200000000ff */
[----:B------:R1:W-:Y:S01]  /*6610*/  @P5 STG.E.U8 desc[UR20][R6.64], R15 ;  /* 0x0000000f06005986 */ /* 0x0003e2000c101114 */
[C---:B------:R-:W-:Y:S02]  /*6620*/  PRMT R19, R21.reuse, 0x7770, RZ ;  /* 0x0000777015137816 */ /* 0x040fe400000000ff */
[C---:B------:R-:W-:Y:S01]  /*6630*/  PRMT R23, R21.reuse, 0x7771, RZ ;  /* 0x0000777115177816 */ /* 0x040fe200000000ff */
[----:B------:R1:W-:Y:S01]  /*6640*/  @P4 STG.E.U8 desc[UR20][R2.64], R17 ;  /* 0x0000001102004986 */ /* 0x0003e2000c101114 */
[----:B------:R-:W-:-:S03]  /*6650*/  PRMT R21, R21, 0x7773, RZ ;  /* 0x0000777315157816 */ /* 0x000fc600000000ff */
[----:B------:R1:W-:Y:S04]  /*6660*/  @P3 STG.E.U8 desc[UR20][R8.64], R19 ;  /* 0x0000001308003986 */ /* 0x0003e8000c101114 */
[----:B------:R1:W-:Y:S04]  /*6670*/  @P2 STG.E.U8 desc[UR20][R4.64], R23 ;  /* 0x0000001704002986 */ /* 0x0003e8000c101114 */
[----:B------:R1:W-:Y:S04]  /*6680*/  @P1 STG.E.U8 desc[UR20][R10.64], R25 ;  /* 0x000000190a001986 */ /* 0x0003e8000c101114 */
[----:B------:R1:W-:Y:S01]  /*6690*/  @P0 STG.E.U8 desc[UR20][R12.64], R21 ;  /* 0x000000150c000986 */ /* 0x0003e2000c101114 */
[----:B------:R-:W-:Y:S06]  /*66a0*/  BAR.SYNC.DEFER_BLOCKING 0x0 ;  /* 0x0000000000007b1d */ /* 0x000fec0000010000 */
[----:B------:R-:W-:Y:S05]  /*66b0*/  BRA.U UP0, `(.L_x_13) ;  /* 0x00000001009c7547 */ /* 0x000fea000b800000 */
[----:B------:R-:W2:Y:S01]  /*66c0*/  S2UR UR5, SR_CgaCtaId ;  /* 0x00000000000579c3 */ /* 0x000ea20000008800 */
[----:B------:R-:W-:Y:S01]  /*66d0*/  NOP ;  /* 0x0000000000007918 */ /* 0x000fe20000000000 */
[----:B------:R-:W-:Y:S01]  /*66e0*/  UMOV UR4, 0x50 ;  /* 0x0000005000047882 */ /* 0x000fe20000000000 */
[----:B------:R-:W-:Y:S02]  /*66f0*/  IMAD.U32 R0, RZ, RZ, UR8 ;  /* 0x00000008ff007e24 */ /* 0x000fe4000f8e00ff */
[----:B-1----:R-:W-:-:S03]  /*6700*/  IMAD.MOV.U32 R3, RZ, RZ, 0x1 ;  /* 0x00000001ff037424 */ /* 0x002fc600078e00ff */
[----:B------:R-:W-:-:S04]  /*6710*/  LOP3.LUT R0, R0, 0xffff, RZ, 0xc0, !PT ;  /* 0x0000ffff00007812 */ /* 0x000fc800078ec0ff */
[----:B------:R-:W-:-:S05]  /*6720*/  SHF.R.U32.HI R0, RZ, 0x5, R0 ;  /* 0x00000005ff007819 */ /* 0x000fca0000011600 */
[----:B------:R-:W-:Y:S01]  /*6730*/  VIADD R2, R0, 0x10 ;  /* 0x0000001000027836 */ /* 0x000fe20000000000 */
[----:B------:R-:W-:Y:S01]  /*6740*/  SHF.L.U32 R0, R3, R0, RZ ;  /* 0x0000000003007219 */ /* 0x000fe200000006ff */
[----:B--2---:R-:W-:-:S03]  /*6750*/  ULEA UR6, UR5, UR4, 0x18 ;  /* 0x0000000405067291 */ /* 0x004fc6000f8ec0ff */
[----:B------:R-:W-:-:S04]  /*6760*/  SHF.L.U32 R3, R3, R2, RZ ;  /* 0x0000000203037219 */ /* 0x000fc800000006ff */
[----:B------:R-:W-:Y:S02]  /*6770*/  LOP3.LUT R0, R3, R0, RZ, 0xfc, !PT ;  /* 0x0000000003007212 */ /* 0x000fe400078efcff */
[----:B------:R-:W1:Y:S02]  /*6780*/  LDS R5, [UR6] ;  /* 0x00000006ff057984 */ /* 0x000e640008000800 */
[C---:B------:R-:W-:Y:S02]  /*6790*/  LOP3.LUT R2, R0.reuse, 0xffff, RZ, 0xc0, !PT ;  /* 0x0000ffff00027812 */ /* 0x040fe400078ec0ff */
[----:B-1----:R-:W-:-:S04]  /*67a0*/  LOP3.LUT R3, R0, 0xffff, R5, 0x80, !PT ;  /* 0x0000ffff00037812 */ /* 0x002fc800078e8005 */
[----:B------:R-:W-:-:S13]  /*67b0*/  ISETP.NE.AND P0, PT, R3, R2, PT ;  /* 0x000000020300720c */ /* 0x000fda0003f05270 */
[----:B------:R-:W-:Y:S05]  /*67c0*/  @P0 BRA `(.L_x_14) ;  /* 0x0000000000500947 */ /* 0x000fea0003800000 */
[----:B------:R-:W-:Y:S02]  /*67d0*/  SHF.R.U32.HI R5, RZ, 0x10, R5 ;  /* 0x00000010ff057819 */ /* 0x000fe40000011605 */
[----:B------:R-:W-:-:S04]  /*67e0*/  SHF.R.U32.HI R2, RZ, 0x10, R0 ;  /* 0x00000010ff027819 */ /* 0x000fc80000011600 */
[----:B------:R-:W-:-:S04]  /*67f0*/  LOP3.LUT R5, R5, R2, RZ, 0xc0, !PT ;  /* 0x0000000205057212 */ /* 0x000fc800078ec0ff */
[----:B------:R-:W-:-:S13]  /*6800*/  ISETP.NE.AND P0, PT, R5, R2, PT ;  /* 0x000000020500720c */ /* 0x000fda0003f05270 */
[----:B------:R-:W-:Y:S05]  /*6810*/  @P0 BRA `(.L_x_15) ;  /* 0x0000000000300947 */ /* 0x000fea0003800000 */
[----:B------:R-:W-:Y:S01]  /*6820*/  R2UR UR4, R0 ;  /* 0x00000000000472ca */ /* 0x000fe200000e0000 */
[----:B------:R-:W-:Y:S01]  /*6830*/  VOTEU.ANY UR5, UPT, PT ;  /* 0x0000000000057886 */ /* 0x000fe200038e0100 */
[----:B------:R-:W1:Y:S01]  /*6840*/  S2R R0, SR_LANEID ;  /* 0x0000000000007919 */ /* 0x000e620000000000 */
[----:B------:R-:W-:-:S10]  /*6850*/  UFLO.U32 UR5, UR5 ;  /* 0x00000005000572bd */ /* 0x000fd400080e0000 */
[----:B------:R-:W-:-:S06]  /*6860*/  ULOP3.LUT UR4, URZ, UR4, URZ, 0x33, !UPT ;  /* 0x00000004ff047292 */ /* 0x000fcc000f8e33ff */
[----:B------:R-:W-:-:S04]  /*6870*/  IMAD.U32 R2, RZ, RZ, UR4 ;  /* 0x00000004ff027e24 */ /* 0x000fc8000f8e00ff */
[----:B------:R-:W2:Y:S02]  /*6880*/  REDUX UR7, R2 ;  /* 0x00000000020773c4 */ /* 0x000ea40000000000 */
[----:B------:R3:W-:Y:S01]  /*6890*/  UTCATOMSWS.AND URZ, UR4 ;  /* 0x0000000400ff79e3 */ /* 0x0007e20008000000 */
[----:B-1----:R-:W-:Y:S01]  /*68a0*/  ISETP.EQ.U32.AND P0, PT, R0, UR5, PT ;  /* 0x0000000500007c0c */ /* 0x002fe2000bf02070 */
[----:B--2---:R-:W-:-:S12]  /*68b0*/  IMAD.U32 R0, RZ, RZ, UR7 ;  /* 0x00000007ff007e24 */ /* 0x004fd8000f8e00ff */
[----:B------:R3:W-:Y:S01]  /*68c0*/  @P0 ATOMS.AND RZ, [UR6], R0 ;  /* 0x00000000ffff098c */ /* 0x0007e2000a800006 */
[----:B------:R-:W-:Y:S05]  /*68d0*/  BRA `(.L_x_13) ;  /* 0x0000000000147947 */ /* 0x000fea0003800000 */
.L_x_15:
[----:B------:R-:W-:-:S07]  /*68e0*/  MOV R2, 0x6900 ;  /* 0x0000690000027802 */ /* 0x000fce0000000f00 */
[----:B0-----:R-:W-:Y:S05]  /*68f0*/  CALL.REL.NOINC `($__internal_0_$__cuda_sm10x_tcgen05_guardrail_trap_col_being_dealloced_not_returned_by_alloc) ;  /* 0x00000000002c7944 */ /* 0x001fea0003c00000 */
[----:B------:R-:W-:Y:S05]  /*6900*/  BRA `(.L_x_13) ;  /* 0x0000000000087947 */ /* 0x000fea0003800000 */
.L_x_14:
[----:B------:R-:W-:-:S07]  /*6910*/  MOV R2, 0x6930 ;  /* 0x0000693000027802 */ /* 0x000fce0000000f00 */
[----:B0-----:R-:W-:Y:S05]  /*6920*/  CALL.REL.NOINC `($__internal_2_$__cuda_sm10x_tcgen05_guardrail_trap_unallocated_columns_being_dealloced) ;  /* 0x0000000000387944 */ /* 0x001fea0003c00000 */
.L_x_13:
[----:B------:R-:W-:Y:S01]  /*6930*/  NOP ;  /* 0x0000000000007918 */ /* 0x000fe20000000000 */
[----:B---3--:R-:W-:Y:S05]  /*6940*/  EXIT ;  /* 0x000000000000794d */ /* 0x008fea0003800000 */
.L_x_8:
[----:B------:R-:W0:Y:S02]  /*6950*/  SYNCS.PHASECHK.TRANS64.TRYWAIT P6, [UR6], R126 ;  /* 0x0000007eff0075a7 */ /* 0x000e2400080c1106 */
[----:B0-----:R-:W-:Y:S05]  /*6960*/  @!P6 BRA `(.L_x_8) ;  /* 0xfffffffc00f8e947 */ /* 0x001fea000383ffff */
[----:B------:R-:W-:Y:S05]  /*6970*/  BRA `(.L_x_16) ;  /* 0xffffffdc00f87947 */ /* 0x000fea000383ffff */
.L_x_12:
[----:B------:R-:W1:Y:S02]  /*6980*/  SYNCS.PHASECHK.TRANS64.TRYWAIT P0, [UR6], R4 ;  /* 0x00000004ff0075a7 */ /* 0x000e640008001106 */
[----:B-1----:R-:W-:Y:S05]  /*6990*/  @!P0 BRA `(.L_x_12) ;  /* 0xfffffffc00f88947 */ /* 0x002fea000383ffff */
[----:B------:R-:W-:Y:S05]  /*69a0*/  BRA `(.L_x_11) ;  /* 0xfffffff4009c7947 */ /* 0x000fea000383ffff */
        .weak           $__internal_0_$__cuda_sm10x_tcgen05_guardrail_trap_col_being_dealloced_not_returned_by_alloc
        .type           $__internal_0_$__cuda_sm10x_tcgen05_guardrail_trap_col_being_dealloced_not_returned_by_alloc,@function
        .size           $__internal_0_$__cuda_sm10x_tcgen05_guardrail_trap_col_being_dealloced_not_returned_by_alloc,($__internal_1_$__cuda_sm10x_tcgen05_guardrail_trap_phase_invalid_during_alloc - $__internal_0_$__cuda_sm10x_tcgen05_guardrail_trap_col_being_dealloced_not_returned_by_alloc)
$__internal_0_$__cuda_sm10x_tcgen05_guardrail_trap_col_being_dealloced_not_returned_by_alloc:
[----:B------:R-:W-:Y:S05]  /*69b0*/  BPT.TRAP 0x1 ;  /* 0x000000040000795c */ /* 0x000fea0000300000 */
[----:B------:R-:W-:-:S04]  /*69c0*/  IMAD.MOV.U32 R3, RZ, RZ, 0x0 ;  /* 0x00000000ff037424 */ /* 0x000fc800078e00ff */
[----:B------:R-:W-:Y:S05]  /*69d0*/  RET.REL.NODEC R2 `(matmul_kernel) ;  /* 0xffffff9402887950 */ /* 0x000fea0003c3ffff */
        .weak           $__internal_1_$__cuda_sm10x_tcgen05_guardrail_trap_phase_invalid_during_alloc
        .type           $__internal_1_$__cuda_sm10x_tcgen05_guardrail_trap_phase_invalid_during_alloc,@function
        .size           $__internal_1_$__cuda_sm10x_tcgen05_guardrail_trap_phase_invalid_during_alloc,($__internal_2_$__cuda_sm10x_tcgen05_guardrail_trap_unallocated_columns_being_dealloced - $__internal_1_$__cuda_sm10x_tcgen05_guardrail_trap_phase_invalid_during_alloc)
$__internal_1_$__cuda_sm10x_tcgen05_guardrail_trap_phase_invalid_during_alloc:
[----:B------:R-:W-:Y:S05]  /*69e0*/  BPT.TRAP 0x1 ;  /* 0x000000040000795c */ /* 0x000fea0000300000 */
[----:B------:R-:W-:-:S04]  /*69f0*/  IMAD.MOV.U32 R3, RZ, RZ, 0x0 ;  /* 0x00000000ff037424 */ /* 0x000fc800078e00ff */
[----:B------:R-:W-:Y:S05]  /*6a00*/  RET.REL.NODEC R2 `(matmul_kernel) ;  /* 0xffffff94027c7950 */ /* 0x000fea0003c3ffff */
        .weak           $__internal_2_$__cuda_sm10x_tcgen05_guardrail_trap_unallocated_columns_being_dealloced
        .type           $__internal_2_$__cuda_sm10x_tcgen05_guardrail_trap_unallocated_columns_being_dealloced,@function
        .size           $__internal_2_$__cuda_sm10x_tcgen05_guardrail_trap_unallocated_columns_being_dealloced,(.L_x_20 - $__internal_2_$__cuda_sm10x_tcgen05_guardrail_trap_unallocated_columns_being_dealloced)
$__internal_2_$__cuda_sm10x_tcgen05_guardrail_trap_unallocated_columns_being_dealloced:
[----:B------:R-:W-:Y:S05]  /*6a10*/  BPT.TRAP 0x1 ;  /* 0x000000040000795c */ /* 0x000fea0000300000 */
[----:B------:R-:W-:-:S04]  /*6a20*/  IMAD.MOV.U32 R3, RZ, RZ, 0x0 ;  /* 0x00000000ff037424 */ /* 0x000fc800078e00ff */
[----:B------:R-:W-:Y:S05]  /*6a30*/  RET.REL.NODEC R2 `(matmul_kernel) ;  /* 0xffffff9402707950 */ /* 0x000fea0003c3ffff */
.L_x_17:
[----:B------:R-:W-:-:S00]  /*6a40*/  BRA `(.L_x_17) ;  /* 0xfffffffc00fc7947 */ /* 0x000fc0000383ffff */
[----:B------:R-:W-:-:S00]  /*6a50*/  NOP ;  /* 0x0000000000007918 */ /* 0x000fc00000000000 */
        /* <DEDUP_REMOVED lines=10> */
.L_x_20:


//--------------------- .nv.shared.matmul_kernel  --------------------------
	.section	.nv.shared.matmul_kernel,"aw",@nobits
	.sectionflags	@""
	.align	16
	.zero		1024


//--------------------- .nv.shared.reserved.0     --------------------------
	.section	.nv.shared.reserved.0,"aw",@nobits
	.align	8
	.weak		__nv_reservedSMEM_offset_0_alias
	.size		__nv_reservedSMEM_offset_0_alias, 0, 64
	.other		__nv_reservedSMEM_offset_0_alias,@"STO_CUDA_RESERVED_SHARED STV_DEFAULT"
__nv_reservedSMEM_offset_0_alias:
	.zero		0
.nv.shared.reserved.0:
	.zero		64
	.weak		__nv_reservedSMEM_allocation_phase
	.type		__nv_reservedSMEM_allocation_phase,@object
	.size		__nv_reservedSMEM_allocation_phase,(.L_0 - __nv_reservedSMEM_allocation_phase)
__nv_reservedSMEM_allocation_phase:
	.zero		1
.L_0:
	.zero		7
	.weak		__nv_reservedSMEM_devtool_atexit_pc
	.type		__nv_reservedSMEM_devtool_atexit_pc,@object
	.size		__nv_reservedSMEM_devtool_atexit_pc,(__nv_reservedSMEM_allocation_mask - __nv_reservedSMEM_devtool_atexit_pc)
__nv_reservedSMEM_devtool_atexit_pc:
	.zero		8
	.weak		__nv_reservedSMEM_allocation_mask
	.type		__nv_reservedSMEM_allocation_mask,@object
	.size		__nv_reservedSMEM_allocation_mask,(.L_2 - __nv_reservedSMEM_allocation_mask)
__nv_reservedSMEM_allocation_mask:
	.zero		4
.L_2:


//--------------------- .nv.constant0.matmul_kernel --------------------------
	.section	.nv.constant0.matmul_kernel,"a",@progbits
	.sectionflags	@""
	.align	4
.nv.constant0.matmul_kernel:
	.zero		976


//--------------------- SYMBOLS --------------------------

	.type		.nv.reservedSmem.offset0,@object
	.size		.nv.reservedSmem.offset0,0x4
	.type		.nv.reservedSmem.cap,@object
	.size		.nv.reservedSmem.cap,0x4
